//
// Generated by NVIDIA NVVM Compiler
//
// Compiler Build ID: CL-36424714
// Cuda compilation tools, release 13.0, V13.0.88
// Based on NVVM 20.0.0
//

.version 9.0
.target sm_100
.address_size 64

	// .globl	_Z8MatchingPfS_iPi

.visible .entry _Z8MatchingPfS_iPi(
	.param .u64 .ptr .align 1 _Z8MatchingPfS_iPi_param_0,
	.param .u64 .ptr .align 1 _Z8MatchingPfS_iPi_param_1,
	.param .u32 _Z8MatchingPfS_iPi_param_2,
	.param .u64 .ptr .align 1 _Z8MatchingPfS_iPi_param_3
)
{
	.reg .pred 	%p<15>;
	.reg .b32 	%r<29>;
	.reg .b32 	%f<136>;
	.reg .b64 	%rd<21>;

	ld.param.u64 	%rd6, [_Z8MatchingPfS_iPi_param_0];
	ld.param.u64 	%rd8, [_Z8MatchingPfS_iPi_param_1];
	ld.param.u32 	%r9, [_Z8MatchingPfS_iPi_param_2];
	ld.param.u64 	%rd7, [_Z8MatchingPfS_iPi_param_3];
	cvta.to.global.u64 	%rd1, %rd8;
	setp.lt.s32 	%p1, %r9, 1;
	@%p1 bra 	$L__BB0_22;
	mov.u32 	%r11, %tid.x;
	mov.u32 	%r12, %ntid.x;
	mov.u32 	%r13, %ctaid.x;
	mad.lo.s32 	%r14, %r13, %r12, %r11;
	cvta.to.global.u64 	%rd9, %rd6;
	cvta.to.global.u64 	%rd10, %rd7;
	mul.lo.s32 	%r15, %r14, 3;
	mul.wide.s32 	%rd11, %r15, 4;
	add.s64 	%rd2, %rd9, %rd11;
	mul.wide.s32 	%rd12, %r14, 4;
	add.s64 	%rd3, %rd10, %rd12;
	and.b32  	%r1, %r9, 3;
	setp.lt.u32 	%p2, %r9, 4;
	mov.f32 	%f119, 0f47C35000;
	mov.b32 	%r28, 0;
	@%p2 bra 	$L__BB0_12;
	and.b32  	%r28, %r9, 2147483644;
	mov.f32 	%f119, 0f47C35000;
	mov.b32 	%r26, 0;
$L__BB0_3:
	.pragma "nounroll";
	ld.global.f32 	%f122, [%rd2];
	mul.lo.s32 	%r4, %r26, 3;
	mul.wide.u32 	%rd13, %r4, 4;
	add.s64 	%rd4, %rd1, %rd13;
	ld.global.f32 	%f48, [%rd4];
	sub.f32 	%f49, %f122, %f48;
	ld.global.f32 	%f121, [%rd2+4];
	ld.global.f32 	%f50, [%rd4+4];
	sub.f32 	%f51, %f121, %f50;
	mul.f32 	%f52, %f51, %f51;
	fma.rn.f32 	%f53, %f49, %f49, %f52;
	ld.global.f32 	%f120, [%rd2+8];
	ld.global.f32 	%f54, [%rd4+8];
	sub.f32 	%f55, %f120, %f54;
	fma.rn.f32 	%f56, %f55, %f55, %f53;
	sqrt.rn.f32 	%f5, %f56;
	setp.geu.f32 	%p3, %f5, %f119;
	@%p3 bra 	$L__BB0_5;
	st.global.u32 	[%rd3], %r26;
	ld.global.f32 	%f122, [%rd2];
	ld.global.f32 	%f121, [%rd2+4];
	ld.global.f32 	%f120, [%rd2+8];
	mov.f32 	%f119, %f5;
$L__BB0_5:
	ld.global.f32 	%f57, [%rd4+12];
	sub.f32 	%f58, %f122, %f57;
	ld.global.f32 	%f59, [%rd4+16];
	sub.f32 	%f60, %f121, %f59;
	mul.f32 	%f61, %f60, %f60;
	fma.rn.f32 	%f62, %f58, %f58, %f61;
	ld.global.f32 	%f63, [%rd4+20];
	sub.f32 	%f64, %f120, %f63;
	fma.rn.f32 	%f65, %f64, %f64, %f62;
	sqrt.rn.f32 	%f13, %f65;
	setp.geu.f32 	%p4, %f13, %f119;
	@%p4 bra 	$L__BB0_7;
	add.s32 	%r17, %r26, 1;
	st.global.u32 	[%rd3], %r17;
	ld.global.f32 	%f122, [%rd2];
	ld.global.f32 	%f121, [%rd2+4];
	ld.global.f32 	%f120, [%rd2+8];
	mov.f32 	%f119, %f13;
$L__BB0_7:
	add.s32 	%r18, %r4, 6;
	mul.wide.u32 	%rd14, %r18, 4;
	add.s64 	%rd15, %rd1, %rd14;
	ld.global.f32 	%f66, [%rd15];
	sub.f32 	%f67, %f122, %f66;
	ld.global.f32 	%f68, [%rd15+4];
	sub.f32 	%f69, %f121, %f68;
	mul.f32 	%f70, %f69, %f69;
	fma.rn.f32 	%f71, %f67, %f67, %f70;
	ld.global.f32 	%f72, [%rd15+8];
	sub.f32 	%f73, %f120, %f72;
	fma.rn.f32 	%f74, %f73, %f73, %f71;
	sqrt.rn.f32 	%f21, %f74;
	setp.geu.f32 	%p5, %f21, %f119;
	@%p5 bra 	$L__BB0_9;
	add.s32 	%r19, %r26, 2;
	st.global.u32 	[%rd3], %r19;
	ld.global.f32 	%f122, [%rd2];
	ld.global.f32 	%f121, [%rd2+4];
	ld.global.f32 	%f120, [%rd2+8];
	mov.f32 	%f119, %f21;
$L__BB0_9:
	add.s32 	%r20, %r4, 9;
	mul.wide.u32 	%rd16, %r20, 4;
	add.s64 	%rd17, %rd1, %rd16;
	ld.global.f32 	%f75, [%rd17];
	sub.f32 	%f76, %f122, %f75;
	ld.global.f32 	%f77, [%rd17+4];
	sub.f32 	%f78, %f121, %f77;
	mul.f32 	%f79, %f78, %f78;
	fma.rn.f32 	%f80, %f76, %f76, %f79;
	ld.global.f32 	%f81, [%rd17+8];
	sub.f32 	%f82, %f120, %f81;
	fma.rn.f32 	%f83, %f82, %f82, %f80;
	sqrt.rn.f32 	%f29, %f83;
	setp.geu.f32 	%p6, %f29, %f119;
	@%p6 bra 	$L__BB0_11;
	add.s32 	%r21, %r26, 3;
	st.global.u32 	[%rd3], %r21;
	mov.f32 	%f119, %f29;
$L__BB0_11:
	add.s32 	%r26, %r26, 4;
	setp.ne.s32 	%p7, %r26, %r28;
	@%p7 bra 	$L__BB0_3;
$L__BB0_12:
	setp.eq.s32 	%p8, %r1, 0;
	@%p8 bra 	$L__BB0_22;
	setp.eq.s32 	%p9, %r1, 1;
	@%p9 bra 	$L__BB0_19;
	ld.global.f32 	%f132, [%rd2];
	mul.lo.s32 	%r22, %r28, 3;
	mul.wide.u32 	%rd18, %r22, 4;
	add.s64 	%rd5, %rd1, %rd18;
	ld.global.f32 	%f84, [%rd5];
	sub.f32 	%f85, %f132, %f84;
	ld.global.f32 	%f131, [%rd2+4];
	ld.global.f32 	%f86, [%rd5+4];
	sub.f32 	%f87, %f131, %f86;
	mul.f32 	%f88, %f87, %f87;
	fma.rn.f32 	%f89, %f85, %f85, %f88;
	ld.global.f32 	%f130, [%rd2+8];
	ld.global.f32 	%f90, [%rd5+8];
	sub.f32 	%f91, %f130, %f90;
	fma.rn.f32 	%f92, %f91, %f91, %f89;
	sqrt.rn.f32 	%f35, %f92;
	setp.geu.f32 	%p10, %f35, %f119;
	@%p10 bra 	$L__BB0_16;
	st.global.u32 	[%rd3], %r28;
	ld.global.f32 	%f132, [%rd2];
	ld.global.f32 	%f131, [%rd2+4];
	ld.global.f32 	%f130, [%rd2+8];
	mov.f32 	%f119, %f35;
$L__BB0_16:
	ld.global.f32 	%f93, [%rd5+12];
	sub.f32 	%f94, %f132, %f93;
	ld.global.f32 	%f95, [%rd5+16];
	sub.f32 	%f96, %f131, %f95;
	mul.f32 	%f97, %f96, %f96;
	fma.rn.f32 	%f98, %f94, %f94, %f97;
	ld.global.f32 	%f99, [%rd5+20];
	sub.f32 	%f100, %f130, %f99;
	fma.rn.f32 	%f101, %f100, %f100, %f98;
	sqrt.rn.f32 	%f43, %f101;
	setp.geu.f32 	%p11, %f43, %f119;
	@%p11 bra 	$L__BB0_18;
	add.s32 	%r23, %r28, 1;
	st.global.u32 	[%rd3], %r23;
	mov.f32 	%f119, %f43;
$L__BB0_18:
	add.s32 	%r28, %r28, 2;
$L__BB0_19:
	and.b32  	%r24, %r9, 1;
	setp.eq.b32 	%p12, %r24, 1;
	not.pred 	%p13, %p12;
	@%p13 bra 	$L__BB0_22;
	ld.global.f32 	%f102, [%rd2];
	mul.lo.s32 	%r25, %r28, 3;
	mul.wide.u32 	%rd19, %r25, 4;
	add.s64 	%rd20, %rd1, %rd19;
	ld.global.f32 	%f103, [%rd20];
	sub.f32 	%f104, %f102, %f103;
	ld.global.f32 	%f105, [%rd2+4];
	ld.global.f32 	%f106, [%rd20+4];
	sub.f32 	%f107, %f105, %f106;
	mul.f32 	%f108, %f107, %f107;
	fma.rn.f32 	%f109, %f104, %f104, %f108;
	ld.global.f32 	%f110, [%rd2+8];
	ld.global.f32 	%f111, [%rd20+8];
	sub.f32 	%f112, %f110, %f111;
	fma.rn.f32 	%f113, %f112, %f112, %f109;
	sqrt.rn.f32 	%f114, %f113;
	setp.geu.f32 	%p14, %f114, %f119;
	@%p14 bra 	$L__BB0_22;
	st.global.u32 	[%rd3], %r28;
$L__BB0_22:
	ret;

}
	// .globl	_Z7Q_indexPfPiS_
.visible .entry _Z7Q_indexPfPiS_(
	.param .u64 .ptr .align 1 _Z7Q_indexPfPiS__param_0,
	.param .u64 .ptr .align 1 _Z7Q_indexPfPiS__param_1,
	.param .u64 .ptr .align 1 _Z7Q_indexPfPiS__param_2
)
{
	.reg .b32 	%r<12>;
	.reg .b32 	%f<4>;
	.reg .b64 	%rd<17>;

	ld.param.u64 	%rd1, [_Z7Q_indexPfPiS__param_0];
	ld.param.u64 	%rd2, [_Z7Q_indexPfPiS__param_1];
	ld.param.u64 	%rd3, [_Z7Q_indexPfPiS__param_2];
	cvta.to.global.u64 	%rd4, %rd3;
	cvta.to.global.u64 	%rd5, %rd1;
	cvta.to.global.u64 	%rd6, %rd2;
	mov.u32 	%r1, %ctaid.x;
	mov.u32 	%r2, %ntid.x;
	mov.u32 	%r3, %tid.x;
	mad.lo.s32 	%r4, %r1, %r2, %r3;
	mul.wide.s32 	%rd7, %r4, 4;
	add.s64 	%rd8, %rd6, %rd7;
	ld.global.u32 	%r5, [%rd8];
	mul.lo.s32 	%r6, %r5, 3;
	mul.wide.s32 	%rd9, %r6, 4;
	add.s64 	%rd10, %rd5, %rd9;
	ld.global.f32 	%f1, [%rd10];
	mul.lo.s32 	%r7, %r4, 3;
	mul.wide.s32 	%rd11, %r7, 4;
	add.s64 	%rd12, %rd4, %rd11;
	st.global.f32 	[%rd12], %f1;
	ld.global.u32 	%r8, [%rd8];
	mul.lo.s32 	%r9, %r8, 3;
	mul.wide.s32 	%rd13, %r9, 4;
	add.s64 	%rd14, %rd5, %rd13;
	ld.global.f32 	%f2, [%rd14+4];
	st.global.f32 	[%rd12+4], %f2;
	ld.global.u32 	%r10, [%rd8];
	mul.lo.s32 	%r11, %r10, 3;
	mul.wide.s32 	%rd15, %r11, 4;
	add.s64 	%rd16, %rd5, %rd15;
	ld.global.f32 	%f3, [%rd16+8];
	st.global.f32 	[%rd12+8], %f3;
	ret;

}
	// .globl	_Z9deviationPfS_S_S_S_S_
.visible .entry _Z9deviationPfS_S_S_S_S_(
	.param .u64 .ptr .align 1 _Z9deviationPfS_S_S_S_S__param_0,
	.param .u64 .ptr .align 1 _Z9deviationPfS_S_S_S_S__param_1,
	.param .u64 .ptr .align 1 _Z9deviationPfS_S_S_S_S__param_2,
	.param .u64 .ptr .align 1 _Z9deviationPfS_S_S_S_S__param_3,
	.param .u64 .ptr .align 1 _Z9deviationPfS_S_S_S_S__param_4,
	.param .u64 .ptr .align 1 _Z9deviationPfS_S_S_S_S__param_5
)
{
	.reg .b32 	%r<6>;
	.reg .b32 	%f<19>;
	.reg .b64 	%rd<18>;

	ld.param.u64 	%rd1, [_Z9deviationPfS_S_S_S_S__param_0];
	ld.param.u64 	%rd2, [_Z9deviationPfS_S_S_S_S__param_1];
	ld.param.u64 	%rd3, [_Z9deviationPfS_S_S_S_S__param_2];
	ld.param.u64 	%rd4, [_Z9deviationPfS_S_S_S_S__param_3];
	ld.param.u64 	%rd5, [_Z9deviationPfS_S_S_S_S__param_4];
	ld.param.u64 	%rd6, [_Z9deviationPfS_S_S_S_S__param_5];
	cvta.to.global.u64 	%rd7, %rd6;
	cvta.to.global.u64 	%rd8, %rd4;
	cvta.to.global.u64 	%rd9, %rd2;
	cvta.to.global.u64 	%rd10, %rd5;
	cvta.to.global.u64 	%rd11, %rd3;
	cvta.to.global.u64 	%rd12, %rd1;
	mov.u32 	%r1, %ctaid.x;
	mov.u32 	%r2, %ntid.x;
	mov.u32 	%r3, %tid.x;
	mad.lo.s32 	%r4, %r1, %r2, %r3;
	mul.lo.s32 	%r5, %r4, 3;
	mul.wide.s32 	%rd13, %r5, 4;
	add.s64 	%rd14, %rd12, %rd13;
	ld.global.f32 	%f1, [%rd14];
	ld.global.f32 	%f2, [%rd11];
	sub.f32 	%f3, %f1, %f2;
	add.s64 	%rd15, %rd10, %rd13;
	st.global.f32 	[%rd15], %f3;
	ld.global.f32 	%f4, [%rd14+4];
	ld.global.f32 	%f5, [%rd11+4];
	sub.f32 	%f6, %f4, %f5;
	st.global.f32 	[%rd15+4], %f6;
	ld.global.f32 	%f7, [%rd14+8];
	ld.global.f32 	%f8, [%rd11+8];
	sub.f32 	%f9, %f7, %f8;
	st.global.f32 	[%rd15+8], %f9;
	add.s64 	%rd16, %rd9, %rd13;
	ld.global.f32 	%f10, [%rd16];
	ld.global.f32 	%f11, [%rd8];
	sub.f32 	%f12, %f10, %f11;
	add.s64 	%rd17, %rd7, %rd13;
	st.global.f32 	[%rd17], %f12;
	ld.global.f32 	%f13, [%rd16+4];
	ld.global.f32 	%f14, [%rd8+4];
	sub.f32 	%f15, %f13, %f14;
	st.global.f32 	[%rd17+4], %f15;
	ld.global.f32 	%f16, [%rd16+8];
	ld.global.f32 	%f17, [%rd8+8];
	sub.f32 	%f18, %f16, %f17;
	st.global.f32 	[%rd17+8], %f18;
	ret;

}
	// .globl	_Z3RyTPfS_S_S_
.visible .entry _Z3RyTPfS_S_S_(
	.param .u64 .ptr .align 1 _Z3RyTPfS_S_S__param_0,
	.param .u64 .ptr .align 1 _Z3RyTPfS_S_S__param_1,
	.param .u64 .ptr .align 1 _Z3RyTPfS_S_S__param_2,
	.param .u64 .ptr .align 1 _Z3RyTPfS_S_S__param_3
)
{
	.reg .b32 	%r<6>;
	.reg .b32 	%f<34>;
	.reg .b64 	%rd<12>;

	ld.param.u64 	%rd1, [_Z3RyTPfS_S_S__param_0];
	ld.param.u64 	%rd2, [_Z3RyTPfS_S_S__param_1];
	ld.param.u64 	%rd3, [_Z3RyTPfS_S_S__param_2];
	ld.param.u64 	%rd4, [_Z3RyTPfS_S_S__param_3];
	cvta.to.global.u64 	%rd5, %rd4;
	cvta.to.global.u64 	%rd6, %rd2;
	cvta.to.global.u64 	%rd7, %rd3;
	cvta.to.global.u64 	%rd8, %rd1;
	mov.u32 	%r1, %ctaid.x;
	mov.u32 	%r2, %ntid.x;
	mov.u32 	%r3, %tid.x;
	mad.lo.s32 	%r4, %r1, %r2, %r3;
	ld.global.f32 	%f1, [%rd8];
	mul.lo.s32 	%r5, %r4, 3;
	mul.wide.s32 	%rd9, %r5, 4;
	add.s64 	%rd10, %rd7, %rd9;
	ld.global.f32 	%f2, [%rd10];
	ld.global.f32 	%f3, [%rd8+12];
	ld.global.f32 	%f4, [%rd10+4];
	mul.f32 	%f5, %f3, %f4;
	fma.rn.f32 	%f6, %f1, %f2, %f5;
	ld.global.f32 	%f7, [%rd8+24];
	ld.global.f32 	%f8, [%rd10+8];
	fma.rn.f32 	%f9, %f7, %f8, %f6;
	ld.global.f32 	%f10, [%rd6];
	add.f32 	%f11, %f10, %f9;
	add.s64 	%rd11, %rd5, %rd9;
	st.global.f32 	[%rd11], %f11;
	ld.global.f32 	%f12, [%rd8+4];
	ld.global.f32 	%f13, [%rd10];
	ld.global.f32 	%f14, [%rd8+16];
	ld.global.f32 	%f15, [%rd10+4];
	mul.f32 	%f16, %f14, %f15;
	fma.rn.f32 	%f17, %f12, %f13, %f16;
	ld.global.f32 	%f18, [%rd8+28];
	ld.global.f32 	%f19, [%rd10+8];
	fma.rn.f32 	%f20, %f18, %f19, %f17;
	ld.global.f32 	%f21, [%rd6+4];
	add.f32 	%f22, %f21, %f20;
	st.global.f32 	[%rd11+4], %f22;
	ld.global.f32 	%f23, [%rd8+8];
	ld.global.f32 	%f24, [%rd10];
	ld.global.f32 	%f25, [%rd8+20];
	ld.global.f32 	%f26, [%rd10+4];
	mul.f32 	%f27, %f25, %f26;
	fma.rn.f32 	%f28, %f23, %f24, %f27;
	ld.global.f32 	%f29, [%rd8+32];
	ld.global.f32 	%f30, [%rd10+8];
	fma.rn.f32 	%f31, %f29, %f30, %f28;
	ld.global.f32 	%f32, [%rd6+8];
	add.f32 	%f33, %f32, %f31;
	st.global.f32 	[%rd11+8], %f33;
	ret;

}


// ===== COMPILED SASS (sm_100) =====

	.target	sm_100

	.elftype	@"ET_EXEC"


//--------------------- .note.nv.tkinfo           --------------------------
	.section	.note.nv.tkinfo,"",@"SHT_NOTE"
	.sectionflags	@"SHF_NOTE_NV_TKINFO"
	.tkinfo
        /*0018*/ 	.word	0x00000002
        /*0030*/ 	.string	""
        /*0030*/ 	.string	"ptxas"
        /*0030*/ 	.string	"Cuda compilation tools, release 13.0, V13.0.88"
        /*0030*/ 	.string	"Build cuda_13.0.r13.0/compiler.36424714_0"
        /*0030*/ 	.string	"-arch sm_100 -m 64 "



//--------------------- .note.nv.cuinfo           --------------------------
	.section	.note.nv.cuinfo,"",@"SHT_NOTE"
	.sectionflags	@"SHF_NOTE_NV_CUINFO"
        /*0018*/ 	.short	0x0002
        /*001a*/ 	.short	0x0064
        /*001c*/ 	.short	0x0082
	.zero		2


//--------------------- .nv.info                  --------------------------
	.section	.nv.info,"",@"SHT_CUDA_INFO"
	.align	4


	//----- nvinfo : EIATTR_REGCOUNT
	.align		4
        /*0000*/ 	.byte	0x04, 0x2f
        /*0002*/ 	.short	(.L_1 - .L_0)
	.align		4
.L_0:
        /*0004*/ 	.word	index@(_Z8MatchingPfS_iPi)
        /*0008*/ 	.word	0x0000001c


	//----- nvinfo : EIATTR_FRAME_SIZE
	.align		4
.L_1:
        /*000c*/ 	.byte	0x04, 0x11
        /*000e*/ 	.short	(.L_3 - .L_2)
	.align		4
.L_2:
        /*0010*/ 	.word	index@($__internal_0_$__cuda_sm20_sqrt_rn_f32_slowpath)
        /*0014*/ 	.word	0x00000000


	//----- nvinfo : EIATTR_FRAME_SIZE
	.align		4
.L_3:
        /*0018*/ 	.byte	0x04, 0x11
        /*001a*/ 	.short	(.L_5 - .L_4)
	.align		4
.L_4:
        /*001c*/ 	.word	index@(_Z8MatchingPfS_iPi)
        /*0020*/ 	.word	0x00000000


	//----- nvinfo : EIATTR_REGCOUNT
	.align		4
.L_5:
        /*0024*/ 	.byte	0x04, 0x2f
        /*0026*/ 	.short	(.L_7 - .L_6)
	.align		4
.L_6:
        /*0028*/ 	.word	index@(_Z7Q_indexPfPiS_)
        /*002c*/ 	.word	0x00000010


	//----- nvinfo : EIATTR_FRAME_SIZE
	.align		4
.L_7:
        /*0030*/ 	.byte	0x04, 0x11
        /*0032*/ 	.short	(.L_9 - .L_8)
	.align		4
.L_8:
        /*0034*/ 	.word	index@(_Z7Q_indexPfPiS_)
        /*0038*/ 	.word	0x00000000


	//----- nvinfo : EIATTR_REGCOUNT
	.align		4
.L_9:
        /*003c*/ 	.byte	0x04, 0x2f
        /*003e*/ 	.short	(.L_11 - .L_10)
	.align		4
.L_10:
        /*0040*/ 	.word	index@(_Z9deviationPfS_S_S_S_S_)
        /*0044*/ 	.word	0x00000016


	//----- nvinfo : EIATTR_FRAME_SIZE
	.align		4
.L_11:
        /*0048*/ 	.byte	0x04, 0x11
        /*004a*/ 	.short	(.L_13 - .L_12)
	.align		4
.L_12:
        /*004c*/ 	.word	index@(_Z9deviationPfS_S_S_S_S_)
        /*0050*/ 	.word	0x00000000


	//----- nvinfo : EIATTR_REGCOUNT
	.align		4
.L_13:
        /*0054*/ 	.byte	0x04, 0x2f
        /*0056*/ 	.short	(.L_15 - .L_14)
	.align		4
.L_14:
        /*0058*/ 	.word	index@(_Z3RyTPfS_S_S_)
        /*005c*/ 	.word	0x00000016


	//----- nvinfo : EIATTR_FRAME_SIZE
	.align		4
.L_15:
        /*0060*/ 	.byte	0x04, 0x11
        /*0062*/ 	.short	(.L_17 - .L_16)
	.align		4
.L_16:
        /*0064*/ 	.word	index@(_Z3RyTPfS_S_S_)
        /*0068*/ 	.word	0x00000000


	//----- nvinfo : EIATTR_MIN_STACK_SIZE
	.align		4
.L_17:
        /*006c*/ 	.byte	0x04, 0x12
        /*006e*/ 	.short	(.L_19 - .L_18)
	.align		4
.L_18:
        /*0070*/ 	.word	index@(_Z3RyTPfS_S_S_)
        /*0074*/ 	.word	0x00000000


	//----- nvinfo : EIATTR_MIN_STACK_SIZE
	.align		4
.L_19:
        /*0078*/ 	.byte	0x04, 0x12
        /*007a*/ 	.short	(.L_21 - .L_20)
	.align		4
.L_20:
        /*007c*/ 	.word	index@(_Z9deviationPfS_S_S_S_S_)
        /*0080*/ 	.word	0x00000000


	//----- nvinfo : EIATTR_MIN_STACK_SIZE
	.align		4
.L_21:
        /*0084*/ 	.byte	0x04, 0x12
        /*0086*/ 	.short	(.L_23 - .L_22)
	.align		4
.L_22:
        /*0088*/ 	.word	index@(_Z7Q_indexPfPiS_)
        /*008c*/ 	.word	0x00000000


	//----- nvinfo : EIATTR_MIN_STACK_SIZE
	.align		4
.L_23:
        /*0090*/ 	.byte	0x04, 0x12
        /*0092*/ 	.short	(.L_25 - .L_24)
	.align		4
.L_24:
        /*0094*/ 	.word	index@(_Z8MatchingPfS_iPi)
        /*0098*/ 	.word	0x00000000
.L_25:


//--------------------- .nv.compat                --------------------------
	.section	.nv.compat,"",@"SHT_CUDA_COMPAT_INFO"
	.align	4
        /*0000*/ 	.byte	0x02, 0x09, 0x00, 0x00, 0x02, 0x02, 0x01, 0x00, 0x02, 0x05, 0x05, 0x00, 0x03, 0x07, 0x01, 0x01
        /*0010*/ 	.byte	0x02, 0x03, 0x00, 0x00, 0x02, 0x06, 0x01, 0x00, 0x04, 0x0b, 0x08, 0x00, 0x01, 0x00, 0x00, 0x00
        /*0020*/ 	.byte	0x00, 0x00, 0x00, 0x00


//--------------------- .nv.info._Z3RyTPfS_S_S_   --------------------------
	.section	.nv.info._Z3RyTPfS_S_S_,"",@"SHT_CUDA_INFO"
	.sectionflags	@""
	.align	4


	//----- nvinfo : EIATTR_CUDA_API_VERSION
	.align		4
        /*0000*/ 	.byte	0x04, 0x37
        /*0002*/ 	.short	(.L_27 - .L_26)
.L_26:
        /*0004*/ 	.word	0x00000082


	//----- nvinfo : EIATTR_KPARAM_INFO
	.align		4
.L_27:
        /*0008*/ 	.byte	0x04, 0x17
        /*000a*/ 	.short	(.L_29 - .L_28)
.L_28:
        /*000c*/ 	.word	0x00000000
        /*0010*/ 	.short	0x0003
        /*0012*/ 	.short	0x0018
        /*0014*/ 	.byte	0x00, 0xf5, 0x21, 0x00


	//----- nvinfo : EIATTR_KPARAM_INFO
	.align		4
.L_29:
        /*0018*/ 	.byte	0x04, 0x17
        /*001a*/ 	.short	(.L_31 - .L_30)
.L_30:
        /*001c*/ 	.word	0x00000000
        /*0020*/ 	.short	0x0002
        /*0022*/ 	.short	0x0010
        /*0024*/ 	.byte	0x00, 0xf5, 0x21, 0x00


	//----- nvinfo : EIATTR_KPARAM_INFO
	.align		4
.L_31:
        /*0028*/ 	.byte	0x04, 0x17
        /*002a*/ 	.short	(.L_33 - .L_32)
.L_32:
        /*002c*/ 	.word	0x00000000
        /*0030*/ 	.short	0x0001
        /*0032*/ 	.short	0x0008
        /*0034*/ 	.byte	0x00, 0xf5, 0x21, 0x00


	//----- nvinfo : EIATTR_KPARAM_INFO
	.align		4
.L_33:
        /*0038*/ 	.byte	0x04, 0x17
        /*003a*/ 	.short	(.L_35 - .L_34)
.L_34:
        /*003c*/ 	.word	0x00000000
        /*0040*/ 	.short	0x0000
        /*0042*/ 	.short	0x0000
        /*0044*/ 	.byte	0x00, 0xf5, 0x21, 0x00


	//----- nvinfo : EIATTR_SPARSE_MMA_MASK
	.align		4
.L_35:
        /*0048*/ 	.byte	0x03, 0x50
        /*004a*/ 	.short	0x0000


	//----- nvinfo : EIATTR_MAXREG_COUNT
	.align		4
        /*004c*/ 	.byte	0x03, 0x1b
        /*004e*/ 	.short	0x00ff


	//----- nvinfo : EIATTR_MERCURY_ISA_VERSION
	.align		4
        /*0050*/ 	.byte	0x03, 0x5f
        /*0052*/ 	.short	0x0101


	//----- nvinfo : EIATTR_VRC_CTA_INIT_COUNT
	.align		4
        /*0054*/ 	.byte	0x02, 0x4a
	.zero		1
	.zero		1


	//----- nvinfo : EIATTR_EXIT_INSTR_OFFSETS
	.align		4
        /*0058*/ 	.byte	0x04, 0x1c
        /*005a*/ 	.short	(.L_37 - .L_36)


	//   ....[0]....
.L_36:
        /*005c*/ 	.word	0x00000310


	//----- nvinfo : EIATTR_CBANK_PARAM_SIZE
	.align		4
.L_37:
        /*0060*/ 	.byte	0x03, 0x19
        /*0062*/ 	.short	0x0020


	//----- nvinfo : EIATTR_PARAM_CBANK
	.align		4
        /*0064*/ 	.byte	0x04, 0x0a
        /*0066*/ 	.short	(.L_39 - .L_38)
	.align		4
.L_38:
        /*0068*/ 	.word	index@(.nv.constant0._Z3RyTPfS_S_S_)
        /*006c*/ 	.short	0x0380
        /*006e*/ 	.short	0x0020


	//----- nvinfo : EIATTR_SW_WAR
	.align		4
.L_39:
        /*0070*/ 	.byte	0x04, 0x36
        /*0072*/ 	.short	(.L_41 - .L_40)
.L_40:
        /*0074*/ 	.word	0x00000008
.L_41:


//--------------------- .nv.info._Z9deviationPfS_S_S_S_S_ --------------------------
	.section	.nv.info._Z9deviationPfS_S_S_S_S_,"",@"SHT_CUDA_INFO"
	.sectionflags	@""
	.align	4


	//----- nvinfo : EIATTR_CUDA_API_VERSION
	.align		4
        /*0000*/ 	.byte	0x04, 0x37
        /*0002*/ 	.short	(.L_43 - .L_42)
.L_42:
        /*0004*/ 	.word	0x00000082


	//----- nvinfo : EIATTR_KPARAM_INFO
	.align		4
.L_43:
        /*0008*/ 	.byte	0x04, 0x17
        /*000a*/ 	.short	(.L_45 - .L_44)
.L_44:
        /*000c*/ 	.word	0x00000000
        /*0010*/ 	.short	0x0005
        /*0012*/ 	.short	0x0028
        /*0014*/ 	.byte	0x00, 0xf5, 0x21, 0x00


	//----- nvinfo : EIATTR_KPARAM_INFO
	.align		4
.L_45:
        /*0018*/ 	.byte	0x04, 0x17
        /*001a*/ 	.short	(.L_47 - .L_46)
.L_46:
        /*001c*/ 	.word	0x00000000
        /*0020*/ 	.short	0x0004
        /*0022*/ 	.short	0x0020
        /*0024*/ 	.byte	0x00, 0xf5, 0x21, 0x00


	//----- nvinfo : EIATTR_KPARAM_INFO
	.align		4
.L_47:
        /*0028*/ 	.byte	0x04, 0x17
        /*002a*/ 	.short	(.L_49 - .L_48)
.L_48:
        /*002c*/ 	.word	0x00000000
        /*0030*/ 	.short	0x0003
        /*0032*/ 	.short	0x0018
        /*0034*/ 	.byte	0x00, 0xf5, 0x21, 0x00


	//----- nvinfo : EIATTR_KPARAM_INFO
	.align		4
.L_49:
        /*0038*/ 	.byte	0x04, 0x17
        /*003a*/ 	.short	(.L_51 - .L_50)
.L_50:
        /*003c*/ 	.word	0x00000000
        /*0040*/ 	.short	0x0002
        /*0042*/ 	.short	0x0010
        /*0044*/ 	.byte	0x00, 0xf5, 0x21, 0x00


	//----- nvinfo : EIATTR_KPARAM_INFO
	.align		4
.L_51:
        /*0048*/ 	.byte	0x04, 0x17
        /*004a*/ 	.short	(.L_53 - .L_52)
.L_52:
        /*004c*/ 	.word	0x00000000
        /*0050*/ 	.short	0x0001
        /*0052*/ 	.short	0x0008
        /*0054*/ 	.byte	0x00, 0xf5, 0x21, 0x00


	//----- nvinfo : EIATTR_KPARAM_INFO
	.align		4
.L_53:
        /*0058*/ 	.byte	0x04, 0x17
        /*005a*/ 	.short	(.L_55 - .L_54)
.L_54:
        /*005c*/ 	.word	0x00000000
        /*0060*/ 	.short	0x0000
        /*0062*/ 	.short	0x0000
        /*0064*/ 	.byte	0x00, 0xf5, 0x21, 0x00


	//----- nvinfo : EIATTR_SPARSE_MMA_MASK
	.align		4
.L_55:
        /*0068*/ 	.byte	0x03, 0x50
        /*006a*/ 	.short	0x0000


	//----- nvinfo : EIATTR_MAXREG_COUNT
	.align		4
        /*006c*/ 	.byte	0x03, 0x1b
        /*006e*/ 	.short	0x00ff


	//----- nvinfo : EIATTR_MERCURY_ISA_VERSION
	.align		4
        /*0070*/ 	.byte	0x03, 0x5f
        /*0072*/ 	.short	0x0101


	//----- nvinfo : EIATTR_VRC_CTA_INIT_COUNT
	.align		4
        /*0074*/ 	.byte	0x02, 0x4a
	.zero		1
	.zero		1


	//----- nvinfo : EIATTR_EXIT_INSTR_OFFSETS
	.align		4
        /*0078*/ 	.byte	0x04, 0x1c
        /*007a*/ 	.short	(.L_57 - .L_56)


	//   ....[0]....
.L_56:
        /*007c*/ 	.word	0x00000290


	//----- nvinfo : EIATTR_CBANK_PARAM_SIZE
	.align		4
.L_57:
        /*0080*/ 	.byte	0x03, 0x19
        /*0082*/ 	.short	0x0030


	//----- nvinfo : EIATTR_PARAM_CBANK
	.align		4
        /*0084*/ 	.byte	0x04, 0x0a
        /*0086*/ 	.short	(.L_59 - .L_58)
	.align		4
.L_58:
        /*0088*/ 	.word	index@(.nv.constant0._Z9deviationPfS_S_S_S_S_)
        /*008c*/ 	.short	0x0380
        /*008e*/ 	.short	0x0030


	//----- nvinfo : EIATTR_SW_WAR
	.align		4
.L_59:
        /*0090*/ 	.byte	0x04, 0x36
        /*0092*/ 	.short	(.L_61 - .L_60)
.L_60:
        /*0094*/ 	.word	0x00000008
.L_61:


//--------------------- .nv.info._Z7Q_indexPfPiS_ --------------------------
	.section	.nv.info._Z7Q_indexPfPiS_,"",@"SHT_CUDA_INFO"
	.sectionflags	@""
	.align	4


	//----- nvinfo : EIATTR_CUDA_API_VERSION
	.align		4
        /*0000*/ 	.byte	0x04, 0x37
        /*0002*/ 	.short	(.L_63 - .L_62)
.L_62:
        /*0004*/ 	.word	0x00000082


	//----- nvinfo : EIATTR_KPARAM_INFO
	.align		4
.L_63:
        /*0008*/ 	.byte	0x04, 0x17
        /*000a*/ 	.short	(.L_65 - .L_64)
.L_64:
        /*000c*/ 	.word	0x00000000
        /*0010*/ 	.short	0x0002
        /*0012*/ 	.short	0x0010
        /*0014*/ 	.byte	0x00, 0xf5, 0x21, 0x00


	//----- nvinfo : EIATTR_KPARAM_INFO
	.align		4
.L_65:
        /*0018*/ 	.byte	0x04, 0x17
        /*001a*/ 	.short	(.L_67 - .L_66)
.L_66:
        /*001c*/ 	.word	0x00000000
        /*0020*/ 	.short	0x0001
        /*0022*/ 	.short	0x0008
        /*0024*/ 	.byte	0x00, 0xf5, 0x21, 0x00


	//----- nvinfo : EIATTR_KPARAM_INFO
	.align		4
.L_67:
        /*0028*/ 	.byte	0x04, 0x17
        /*002a*/ 	.short	(.L_69 - .L_68)
.L_68:
        /*002c*/ 	.word	0x00000000
        /*0030*/ 	.short	0x0000
        /*0032*/ 	.short	0x0000
        /*0034*/ 	.byte	0x00, 0xf5, 0x21, 0x00


	//----- nvinfo : EIATTR_SPARSE_MMA_MASK
	.align		4
.L_69:
        /*0038*/ 	.byte	0x03, 0x50
        /*003a*/ 	.short	0x0000


	//----- nvinfo : EIATTR_MAXREG_COUNT
	.align		4
        /*003c*/ 	.byte	0x03, 0x1b
        /*003e*/ 	.short	0x00ff


	//----- nvinfo : EIATTR_MERCURY_ISA_VERSION
	.align		4
        /*0040*/ 	.byte	0x03, 0x5f
        /*0042*/ 	.short	0x0101


	//----- nvinfo : EIATTR_VRC_CTA_INIT_COUNT
	.align		4
        /*0044*/ 	.byte	0x02, 0x4a
	.zero		1
	.zero		1


	//----- nvinfo : EIATTR_EXIT_INSTR_OFFSETS
	.align		4
        /*0048*/ 	.byte	0x04, 0x1c
        /*004a*/ 	.short	(.L_71 - .L_70)


	//   ....[0]....
.L_70:
        /*004c*/ 	.word	0x000001b0


	//----- nvinfo : EIATTR_CBANK_PARAM_SIZE
	.align		4
.L_71:
        /*0050*/ 	.byte	0x03, 0x19
        /*0052*/ 	.short	0x0018


	//----- nvinfo : EIATTR_PARAM_CBANK
	.align		4
        /*0054*/ 	.byte	0x04, 0x0a
        /*0056*/ 	.short	(.L_73 - .L_72)
	.align		4
.L_72:
        /*0058*/ 	.word	index@(.nv.constant0._Z7Q_indexPfPiS_)
        /*005c*/ 	.short	0x0380
        /*005e*/ 	.short	0x0018


	//----- nvinfo : EIATTR_SW_WAR
	.align		4
.L_73:
        /*0060*/ 	.byte	0x04, 0x36
        /*0062*/ 	.short	(.L_75 - .L_74)
.L_74:
        /*0064*/ 	.word	0x00000008
.L_75:


//--------------------- .nv.info._Z8MatchingPfS_iPi --------------------------
	.section	.nv.info._Z8MatchingPfS_iPi,"",@"SHT_CUDA_INFO"
	.sectionflags	@""
	.align	4


	//----- nvinfo : EIATTR_CUDA_API_VERSION
	.align		4
        /*0000*/ 	.byte	0x04, 0x37
        /*0002*/ 	.short	(.L_77 - .L_76)
.L_76:
        /*0004*/ 	.word	0x00000082


	//----- nvinfo : EIATTR_KPARAM_INFO
	.align		4
.L_77:
        /*0008*/ 	.byte	0x04, 0x17
        /*000a*/ 	.short	(.L_79 - .L_78)
.L_78:
        /*000c*/ 	.word	0x00000000
        /*0010*/ 	.short	0x0003
        /*0012*/ 	.short	0x0018
        /*0014*/ 	.byte	0x00, 0xf5, 0x21, 0x00


	//----- nvinfo : EIATTR_KPARAM_INFO
	.align		4
.L_79:
        /*0018*/ 	.byte	0x04, 0x17
        /*001a*/ 	.short	(.L_81 - .L_80)
.L_80:
        /*001c*/ 	.word	0x00000000
        /*0020*/ 	.short	0x0002
        /*0022*/ 	.short	0x0010
        /*0024*/ 	.byte	0x00, 0xf0, 0x11, 0x00


	//----- nvinfo : EIATTR_KPARAM_INFO
	.align		4
.L_81:
        /*0028*/ 	.byte	0x04, 0x17
        /*002a*/ 	.short	(.L_83 - .L_82)
.L_82:
        /*002c*/ 	.word	0x00000000
        /*0030*/ 	.short	0x0001
        /*0032*/ 	.short	0x0008
        /*0034*/ 	.byte	0x00, 0xf5, 0x21, 0x00


	//----- nvinfo : EIATTR_KPARAM_INFO
	.align		4
.L_83:
        /*0038*/ 	.byte	0x04, 0x17
        /*003a*/ 	.short	(.L_85 - .L_84)
.L_84:
        /*003c*/ 	.word	0x00000000
        /*0040*/ 	.short	0x0000
        /*0042*/ 	.short	0x0000
        /*0044*/ 	.byte	0x00, 0xf5, 0x21, 0x00


	//----- nvinfo : EIATTR_SPARSE_MMA_MASK
	.align		4
.L_85:
        /*0048*/ 	.byte	0x03, 0x50
        /*004a*/ 	.short	0x0000


	//----- nvinfo : EIATTR_MAXREG_COUNT
	.align		4
        /*004c*/ 	.byte	0x03, 0x1b
        /*004e*/ 	.short	0x00ff


	//----- nvinfo : EIATTR_MERCURY_ISA_VERSION
	.align		4
        /*0050*/ 	.byte	0x03, 0x5f
        /*0052*/ 	.short	0x0101


	//----- nvinfo : EIATTR_VRC_CTA_INIT_COUNT
	.align		4
        /*0054*/ 	.byte	0x02, 0x4a
	.zero		1
	.zero		1


	//----- nvinfo : EIATTR_EXIT_INSTR_OFFSETS
	.align		4
        /*0058*/ 	.byte	0x04, 0x1c
        /*005a*/ 	.short	(.L_87 - .L_86)


	//   ....[0]....
.L_86:
        /*005c*/ 	.word	0x00000030


	//   ....[1]....
        /*0060*/ 	.word	0x000009c0


	//   ....[2]....
        /*0064*/ 	.word	0x00000e30


	//   ....[3]....
        /*0068*/ 	.word	0x00001030


	//   ....[4]....
        /*006c*/ 	.word	0x00001050


	//----- nvinfo : EIATTR_CRS_STACK_SIZE
	.align		4
.L_87:
        /*0070*/ 	.byte	0x04, 0x1e
        /*0072*/ 	.short	(.L_89 - .L_88)
.L_88:
        /*0074*/ 	.word	0x00000000


	//----- nvinfo : EIATTR_CBANK_PARAM_SIZE
	.align		4
.L_89:
        /*0078*/ 	.byte	0x03, 0x19
        /*007a*/ 	.short	0x0020


	//----- nvinfo : EIATTR_PARAM_CBANK
	.align		4
        /*007c*/ 	.byte	0x04, 0x0a
        /*007e*/ 	.short	(.L_91 - .L_90)
	.align		4
.L_90:
        /*0080*/ 	.word	index@(.nv.constant0._Z8MatchingPfS_iPi)
        /*0084*/ 	.short	0x0380
        /*0086*/ 	.short	0x0020


	//----- nvinfo : EIATTR_SW_WAR
	.align		4
.L_91:
        /*0088*/ 	.byte	0x04, 0x36
        /*008a*/ 	.short	(.L_93 - .L_92)
.L_92:
        /*008c*/ 	.word	0x00000008
.L_93:


//--------------------- .nv.callgraph             --------------------------
	.section	.nv.callgraph,"",@"SHT_CUDA_CALLGRAPH"
	.align	4
	.sectionentsize	8
	.align		4
        /*0000*/ 	.word	0x00000000
	.align		4
        /*0004*/ 	.word	0xffffffff
	.align		4
        /*0008*/ 	.word	0x00000000
	.align		4
        /*000c*/ 	.word	0xfffffffe
	.align		4
        /*0010*/ 	.word	0x00000000
	.align		4
        /*0014*/ 	.word	0xfffffffd
	.align		4
        /*0018*/ 	.word	0x00000000
	.align		4
        /*001c*/ 	.word	0xfffffffc


//--------------------- .text._Z3RyTPfS_S_S_      --------------------------
	.section	.text._Z3RyTPfS_S_S_,"ax",@progbits
	.align	128
        .global         _Z3RyTPfS_S_S_
        .type           _Z3RyTPfS_S_S_,@function
        .size           _Z3RyTPfS_S_S_,(.L_x_30 - _Z3RyTPfS_S_S_)
        .other          _Z3RyTPfS_S_S_,@"STO_CUDA_ENTRY STV_DEFAULT"
_Z3RyTPfS_S_S_:
.text._Z3RyTPfS_S_S_:
[----:B------:R-:W-:Y:S01]  /*0000*/  LDC R1, c[0x0][0x37c] ;  /* 0x0000df00ff017b82 */ /* 0x000fe20000000800 */
[----:B------:R-:W0:Y:S07]  /*0010*/  S2R R5, SR_TID.X ;  /* 0x0000000000057919 */ /* 0x000e2e0000002100 */
[----:B------:R-:W0:Y:S01]  /*0020*/  S2UR UR6, SR_CTAID.X ;  /* 0x00000000000679c3 */ /* 0x000e220000002500 */
[----:B------:R-:W1:Y:S07]  /*0030*/  LDCU.64 UR4, c[0x0][0x358] ;  /* 0x00006b00ff0477ac */ /* 0x000e6e0008000a00 */
[----:B------:R-:W0:Y:S08]  /*0040*/  LDC R0, c[0x0][0x360] ;  /* 0x0000d800ff007b82 */ /* 0x000e300000000800 */
[----:B------:R-:W2:Y:S08]  /*0050*/  LDC.64 R6, c[0x0][0x390] ;  /* 0x0000e400ff067b82 */ /* 0x000eb00000000a00 */
[----:B------:R-:W3:Y:S01]  /*0060*/  LDC.64 R2, c[0x0][0x380] ;  /* 0x0000e000ff027b82 */ /* 0x000ee20000000a00 */
[----:B0-----:R-:W-:-:S07]  /*0070*/  IMAD R0, R0, UR6, R5 ;  /* 0x0000000600007c24 */ /* 0x001fce000f8e0205 */
[----:B------:R-:W0:Y:S01]  /*0080*/  LDC.64 R8, c[0x0][0x398] ;  /* 0x0000e600ff087b82 */ /* 0x000e220000000a00 */
[----:B------:R-:W-:-:S07]  /*0090*/  LEA R11, R0, R0, 0x1 ;  /* 0x00000000000b7211 */ /* 0x000fce00078e08ff */
[----:B------:R-:W4:Y:S01]  /*00a0*/  LDC.64 R4, c[0x0][0x388] ;  /* 0x0000e200ff047b82 */ /* 0x000f220000000a00 */
[----:B--2---:R-:W-:-:S05]  /*00b0*/  IMAD.WIDE R6, R11, 0x4, R6 ;  /* 0x000000040b067825 */ /* 0x004fca00078e0206 */
[----:B-1----:R-:W2:Y:S04]  /*00c0*/  LDG.E R15, desc[UR4][R6.64+0x4] ;  /* 0x00000404060f7981 */ /* 0x002ea8000c1e1900 */
[----:B---3--:R-:W2:Y:S04]  /*00d0*/  LDG.E R10, desc[UR4][R2.64+0xc] ;  /* 0x00000c04020a7981 */ /* 0x008ea8000c1e1900 */
[----:B------:R-:W3:Y:S04]  /*00e0*/  LDG.E R0, desc[UR4][R2.64] ;  /* 0x0000000402007981 */ /* 0x000ee8000c1e1900 */
[----:B------:R-:W3:Y:S04]  /*00f0*/  LDG.E R13, desc[UR4][R6.64] ;  /* 0x00000004060d7981 */ /* 0x000ee8000c1e1900 */
[----:B------:R-:W5:Y:S04]  /*0100*/  LDG.E R17, desc[UR4][R2.64+0x18] ;  /* 0x0000180402117981 */ /* 0x000f68000c1e1900 */
[----:B------:R-:W5:Y:S04]  /*0110*/  LDG.E R12, desc[UR4][R6.64+0x8] ;  /* 0x00000804060c7981 */ /* 0x000f68000c1e1900 */
[----:B----4-:R-:W4:Y:S01]  /*0120*/  LDG.E R19, desc[UR4][R4.64] ;  /* 0x0000000404137981 */ /* 0x010f22000c1e1900 */
[----:B0-----:R-:W-:-:S04]  /*0130*/  IMAD.WIDE R8, R11, 0x4, R8 ;  /* 0x000000040b087825 */ /* 0x001fc800078e0208 */
[----:B--2---:R-:W-:-:S04]  /*0140*/  FMUL R15, R10, R15 ;  /* 0x0000000f0a0f7220 */ /* 0x004fc80000400000 */
[----:B---3--:R-:W-:-:S04]  /*0150*/  FFMA R0, R0, R13, R15 ;  /* 0x0000000d00007223 */ /* 0x008fc8000000000f */
[----:B-----5:R-:W-:-:S04]  /*0160*/  FFMA R0, R17, R12, R0 ;  /* 0x0000000c11007223 */ /* 0x020fc80000000000 */
[----:B----4-:R-:W-:-:S05]  /*0170*/  FADD R19, R0, R19 ;  /* 0x0000001300137221 */ /* 0x010fca0000000000 */
[----:B------:R-:W-:Y:S04]  /*0180*/  STG.E desc[UR4][R8.64], R19 ;  /* 0x0000001308007986 */ /* 0x000fe8000c101904 */
[----:B------:R-:W2:Y:S04]  /*0190*/  LDG.E R10, desc[UR4][R2.64+0x10] ;  /* 0x00001004020a7981 */ /* 0x000ea8000c1e1900 */
[----:B------:R-:W2:Y:S04]  /*01a0*/  LDG.E R13, desc[UR4][R6.64+0x4] ;  /* 0x00000404060d7981 */ /* 0x000ea8000c1e1900 */
[----:B------:R-:W3:Y:S04]  /*01b0*/  LDG.E R0, desc[UR4][R2.64+0x4] ;  /* 0x0000040402007981 */ /* 0x000ee8000c1e1900 */
[----:B------:R-:W3:Y:S04]  /*01c0*/  LDG.E R11, desc[UR4][R6.64] ;  /* 0x00000004060b7981 */ /* 0x000ee8000c1e1900 */
[----:B------:R-:W4:Y:S04]  /*01d0*/  LDG.E R15, desc[UR4][R2.64+0x1c] ;  /* 0x00001c04020f7981 */ /* 0x000f28000c1e1900 */
[----:B------:R-:W4:Y:S04]  /*01e0*/  LDG.E R12, desc[UR4][R6.64+0x8] ;  /* 0x00000804060c7981 */ /* 0x000f28000c1e1900 */
[----:B------:R-:W5:Y:S01]  /*01f0*/  LDG.E R17, desc[UR4][R4.64+0x4] ;  /* 0x0000040404117981 */ /* 0x000f62000c1e1900 */
[----:B--2---:R-:W-:-:S04]  /*0200*/  FMUL R13, R10, R13 ;  /* 0x0000000d0a0d7220 */ /* 0x004fc80000400000 */
[----:B---3--:R-:W-:-:S04]  /*0210*/  FFMA R0, R0, R11, R13 ;  /* 0x0000000b00007223 */ /* 0x008fc8000000000d */
[----:B----4-:R-:W-:-:S04]  /*0220*/  FFMA R0, R15, R12, R0 ;  /* 0x0000000c0f007223 */ /* 0x010fc80000000000 */
[----:B-----5:R-:W-:-:S05]  /*0230*/  FADD R17, R0, R17 ;  /* 0x0000001100117221 */ /* 0x020fca0000000000 */
        /* <DEDUP_REMOVED lines=12> */
[----:B------:R-:W-:Y:S01]  /*0300*/  STG.E desc[UR4][R8.64+0x8], R11 ;  /* 0x0000080b08007986 */ /* 0x000fe2000c101904 */
[----:B------:R-:W-:Y:S05]  /*0310*/  EXIT ;  /* 0x000000000000794d */ /* 0x000fea0003800000 */
.L_x_0:
[----:B------:R-:W-:-:S00]  /*0320*/  BRA `(.L_x_0) ;  /* 0xfffffffc00fc7947 */ /* 0x000fc0000383ffff */
[----:B------:R-:W-:-:S00]  /*0330*/  NOP ;  /* 0x0000000000007918 */ /* 0x000fc00000000000 */
        /* <DEDUP_REMOVED lines=12> */
.L_x_30:


//--------------------- .text._Z9deviationPfS_S_S_S_S_ --------------------------
	.section	.text._Z9deviationPfS_S_S_S_S_,"ax",@progbits
	.align	128
        .global         _Z9deviationPfS_S_S_S_S_
        .type           _Z9deviationPfS_S_S_S_S_,@function
        .size           _Z9deviationPfS_S_S_S_S_,(.L_x_31 - _Z9deviationPfS_S_S_S_S_)
        .other          _Z9deviationPfS_S_S_S_S_,@"STO_CUDA_ENTRY STV_DEFAULT"
_Z9deviationPfS_S_S_S_S_:
.text._Z9deviationPfS_S_S_S_S_:
        /* <DEDUP_REMOVED lines=13> */
[----:B---3--:R-:W2:Y:S01]  /*00d0*/  LDG.E R5, desc[UR4][R6.64] ;  /* 0x0000000406057981 */ /* 0x008ea2000c1e1900 */
[----:B----4-:R-:W-:-:S04]  /*00e0*/  IMAD.WIDE R2, R0, 0x4, R2 ;  /* 0x0000000400027825 */ /* 0x010fc800078e0202 */
[----:B--2---:R-:W-:-:S05]  /*00f0*/  FADD R13, R4, -R5 ;  /* 0x80000005040d7221 */ /* 0x004fca0000000000 */
[----:B------:R1:W-:Y:S04]  /*0100*/  STG.E desc[UR4][R2.64], R13 ;  /* 0x0000000d02007986 */ /* 0x0003e8000c101904 */
[----:B------:R-:W2:Y:S04]  /*0110*/  LDG.E R4, desc[UR4][R8.64+0x4] ;  /* 0x0000040408047981 */ /* 0x000ea8000c1e1900 */
[----:B------:R-:W2:Y:S02]  /*0120*/  LDG.E R5, desc[UR4][R6.64+0x4] ;  /* 0x0000040406057981 */ /* 0x000ea4000c1e1900 */
[----:B--2---:R-:W-:-:S05]  /*0130*/  FADD R15, R4, -R5 ;  /* 0x80000005040f7221 */ /* 0x004fca0000000000 */
[----:B------:R-:W-:Y:S04]  /*0140*/  STG.E desc[UR4][R2.64+0x4], R15 ;  /* 0x0000040f02007986 */ /* 0x000fe8000c101904 */
[----:B------:R-:W2:Y:S04]  /*0150*/  LDG.E R12, desc[UR4][R8.64+0x8] ;  /* 0x00000804080c7981 */ /* 0x000ea8000c1e1900 */
[----:B------:R-:W2:Y:S01]  /*0160*/  LDG.E R17, desc[UR4][R6.64+0x8] ;  /* 0x0000080406117981 */ /* 0x000ea2000c1e1900 */
[----:B------:R-:W3:Y:S01]  /*0170*/  LDC.64 R4, c[0x0][0x398] ;  /* 0x0000e600ff047b82 */ /* 0x000ee20000000a00 */
[----:B0-----:R-:W-:-:S04]  /*0180*/  IMAD.WIDE R10, R0, 0x4, R10 ;  /* 0x00000004000a7825 */ /* 0x001fc800078e020a */
[----:B--2---:R-:W-:-:S03]  /*0190*/  FADD R17, R12, -R17 ;  /* 0x800000110c117221 */ /* 0x004fc60000000000 */
[----:B-1----:R-:W0:Y:S02]  /*01a0*/  LDC.64 R12, c[0x0][0x3a8] ;  /* 0x0000ea00ff0c7b82 */ /* 0x002e240000000a00 */
[----:B------:R1:W-:Y:S04]  /*01b0*/  STG.E desc[UR4][R2.64+0x8], R17 ;  /* 0x0000081102007986 */ /* 0x0003e8000c101904 */
[----:B------:R-:W2:Y:S04]  /*01c0*/  LDG.E R14, desc[UR4][R10.64] ;  /* 0x000000040a0e7981 */ /* 0x000ea8000c1e1900 */
[----:B---3--:R-:W2:Y:S01]  /*01d0*/  LDG.E R19, desc[UR4][R4.64] ;  /* 0x0000000404137981 */ /* 0x008ea2000c1e1900 */
[----:B0-----:R-:W-:-:S04]  /*01e0*/  IMAD.WIDE R12, R0, 0x4, R12 ;  /* 0x00000004000c7825 */ /* 0x001fc800078e020c */
[----:B--2---:R-:W-:-:S05]  /*01f0*/  FADD R19, R14, -R19 ;  /* 0x800000130e137221 */ /* 0x004fca0000000000 */
[----:B------:R-:W-:Y:S04]  /*0200*/  STG.E desc[UR4][R12.64], R19 ;  /* 0x000000130c007986 */ /* 0x000fe8000c101904 */
[----:B------:R-:W2:Y:S04]  /*0210*/  LDG.E R0, desc[UR4][R10.64+0x4] ;  /* 0x000004040a007981 */ /* 0x000ea8000c1e1900 */
[----:B------:R-:W2:Y:S02]  /*0220*/  LDG.E R7, desc[UR4][R4.64+0x4] ;  /* 0x0000040404077981 */ /* 0x000ea4000c1e1900 */
[----:B--2---:R-:W-:-:S05]  /*0230*/  FADD R7, R0, -R7 ;  /* 0x8000000700077221 */ /* 0x004fca0000000000 */
[----:B------:R-:W-:Y:S04]  /*0240*/  STG.E desc[UR4][R12.64+0x4], R7 ;  /* 0x000004070c007986 */ /* 0x000fe8000c101904 */
[----:B------:R-:W2:Y:S04]  /*0250*/  LDG.E R0, desc[UR4][R10.64+0x8] ;  /* 0x000008040a007981 */ /* 0x000ea8000c1e1900 */
[----:B-1----:R-:W2:Y:S02]  /*0260*/  LDG.E R3, desc[UR4][R4.64+0x8] ;  /* 0x0000080404037981 */ /* 0x002ea4000c1e1900 */
[----:B--2---:R-:W-:-:S05]  /*0270*/  FADD R3, R0, -R3 ;  /* 0x8000000300037221 */ /* 0x004fca0000000000 */
[----:B------:R-:W-:Y:S01]  /*0280*/  STG.E desc[UR4][R12.64+0x8], R3 ;  /* 0x000008030c007986 */ /* 0x000fe2000c101904 */
[----:B------:R-:W-:Y:S05]  /*0290*/  EXIT ;  /* 0x000000000000794d */ /* 0x000fea0003800000 */
.L_x_1:
        /* <DEDUP_REMOVED lines=14> */
.L_x_31:


//--------------------- .text._Z7Q_indexPfPiS_    --------------------------
	.section	.text._Z7Q_indexPfPiS_,"ax",@progbits
	.align	128
        .global         _Z7Q_indexPfPiS_
        .type           _Z7Q_indexPfPiS_,@function
        .size           _Z7Q_indexPfPiS_,(.L_x_32 - _Z7Q_indexPfPiS_)
        .other          _Z7Q_indexPfPiS_,@"STO_CUDA_ENTRY STV_DEFAULT"
_Z7Q_indexPfPiS_:
.text._Z7Q_indexPfPiS_:
        /* <DEDUP_REMOVED lines=9> */
[----:B--2---:R-:W-:-:S05]  /*0090*/  IMAD.WIDE R4, R11, 0x4, R4 ;  /* 0x000000040b047825 */ /* 0x004fca00078e0204 */
[----:B-1----:R-:W2:Y:S02]  /*00a0*/  LDG.E R0, desc[UR4][R4.64] ;  /* 0x0000000404007981 */ /* 0x002ea4000c1e1900 */
[----:B--2---:R-:W-:-:S05]  /*00b0*/  LEA R7, R0, R0, 0x1 ;  /* 0x0000000000077211 */ /* 0x004fca00078e08ff */
[----:B---3--:R-:W-:-:S06]  /*00c0*/  IMAD.WIDE R6, R7, 0x4, R2 ;  /* 0x0000000407067825 */ /* 0x008fcc00078e0202 */
[----:B------:R-:W2:Y:S01]  /*00d0*/  LDG.E R7, desc[UR4][R6.64] ;  /* 0x0000000406077981 */ /* 0x000ea2000c1e1900 */
[----:B------:R-:W-:-:S05]  /*00e0*/  LEA R11, R11, R11, 0x1 ;  /* 0x0000000b0b0b7211 */ /* 0x000fca00078e08ff */
[----:B0-----:R-:W-:-:S05]  /*00f0*/  IMAD.WIDE R8, R11, 0x4, R8 ;  /* 0x000000040b087825 */ /* 0x001fca00078e0208 */
[----:B--2---:R-:W-:Y:S04]  /*0100*/  STG.E desc[UR4][R8.64], R7 ;  /* 0x0000000708007986 */ /* 0x004fe8000c101904 */
[----:B------:R-:W2:Y:S02]  /*0110*/  LDG.E R0, desc[UR4][R4.64] ;  /* 0x0000000404007981 */ /* 0x000ea4000c1e1900 */
[----:B--2---:R-:W-:-:S05]  /*0120*/  LEA R11, R0, R0, 0x1 ;  /* 0x00000000000b7211 */ /* 0x004fca00078e08ff */
[----:B------:R-:W-:-:S06]  /*0130*/  IMAD.WIDE R10, R11, 0x4, R2 ;  /* 0x000000040b0a7825 */ /* 0x000fcc00078e0202 */
[----:B------:R-:W2:Y:S04]  /*0140*/  LDG.E R11, desc[UR4][R10.64+0x4] ;  /* 0x000004040a0b7981 */ /* 0x000ea8000c1e1900 */
[----:B--2---:R-:W-:Y:S04]  /*0150*/  STG.E desc[UR4][R8.64+0x4], R11 ;  /* 0x0000040b08007986 */ /* 0x004fe8000c101904 */
[----:B------:R-:W2:Y:S02]  /*0160*/  LDG.E R0, desc[UR4][R4.64] ;  /* 0x0000000404007981 */ /* 0x000ea4000c1e1900 */
[----:B--2---:R-:W-:-:S05]  /*0170*/  LEA R13, R0, R0, 0x1 ;  /* 0x00000000000d7211 */ /* 0x004fca00078e08ff */
[----:B------:R-:W-:-:S06]  /*0180*/  IMAD.WIDE R2, R13, 0x4, R2 ;  /* 0x000000040d027825 */ /* 0x000fcc00078e0202 */
[----:B------:R-:W2:Y:S04]  /*0190*/  LDG.E R3, desc[UR4][R2.64+0x8] ;  /* 0x0000080402037981 */ /* 0x000ea8000c1e1900 */
[----:B--2---:R-:W-:Y:S01]  /*01a0*/  STG.E desc[UR4][R8.64+0x8], R3 ;  /* 0x0000080308007986 */ /* 0x004fe2000c101904 */
[----:B------:R-:W-:Y:S05]  /*01b0*/  EXIT ;  /* 0x000000000000794d */ /* 0x000fea0003800000 */
.L_x_2:
        /* <DEDUP_REMOVED lines=12> */
.L_x_32:


//--------------------- .text._Z8MatchingPfS_iPi  --------------------------
	.section	.text._Z8MatchingPfS_iPi,"ax",@progbits
	.align	128
        .global         _Z8MatchingPfS_iPi
        .type           _Z8MatchingPfS_iPi,@function
        .size           _Z8MatchingPfS_iPi,(.L_x_29 - _Z8MatchingPfS_iPi)
        .other          _Z8MatchingPfS_iPi,@"STO_CUDA_ENTRY STV_DEFAULT"
_Z8MatchingPfS_iPi:
.text._Z8MatchingPfS_iPi:
[----:B------:R-:W-:Y:S08]  /*0000*/  LDC R1, c[0x0][0x37c] ;  /* 0x0000df00ff017b82 */ /* 0x000ff00000000800 */
[----:B------:R-:W0:Y:S02]  /*0010*/  LDC R8, c[0x0][0x390] ;  /* 0x0000e400ff087b82 */ /* 0x000e240000000800 */
[----:B0-----:R-:W-:-:S13]  /*0020*/  ISETP.GE.AND P0, PT, R8, 0x1, PT ;  /* 0x000000010800780c */ /* 0x001fda0003f06270 */
[----:B------:R-:W-:Y:S05]  /*0030*/  @!P0 EXIT ;  /* 0x000000000000894d */ /* 0x000fea0003800000 */
[----:B------:R-:W0:Y:S01]  /*0040*/  S2R R7, SR_TID.X ;  /* 0x0000000000077919 */ /* 0x000e220000002100 */
[----:B------:R-:W0:Y:S01]  /*0050*/  LDCU UR4, c[0x0][0x360] ;  /* 0x00006c00ff0477ac */ /* 0x000e220008000800 */
[----:B------:R-:W1:Y:S01]  /*0060*/  LDC.64 R2, c[0x0][0x380] ;  /* 0x0000e000ff027b82 */ /* 0x000e620000000a00 */
[C---:B------:R-:W-:Y:S01]  /*0070*/  ISETP.GE.U32.AND P0, PT, R8.reuse, 0x4, PT ;  /* 0x000000040800780c */ /* 0x040fe20003f06070 */
[----:B------:R-:W0:Y:S01]  /*0080*/  S2R R0, SR_CTAID.X ;  /* 0x0000000000007919 */ /* 0x000e220000002500 */
[----:B------:R-:W-:Y:S01]  /*0090*/  HFMA2 R12, -RZ, RZ, 7.76171875, 32 ;  /* 0x47c35000ff0c7431 */ /* 0x000fe200000001ff */
[----:B------:R-:W-:Y:S02]  /*00a0*/  LOP3.LUT R18, R8, 0x3, RZ, 0xc0, !PT ;  /* 0x0000000308127812 */ /* 0x000fe400078ec0ff */
[----:B------:R-:W-:Y:S02]  /*00b0*/  MOV R13, RZ ;  /* 0x000000ff000d7202 */ /* 0x000fe40000000f00 */
[----:B------:R-:W2:Y:S01]  /*00c0*/  LDC.64 R4, c[0x0][0x398] ;  /* 0x0000e600ff047b82 */ /* 0x000ea20000000a00 */
[----:B0-----:R-:W-:Y:S01]  /*00d0*/  IMAD R7, R0, UR4, R7 ;  /* 0x0000000400077c24 */ /* 0x001fe2000f8e0207 */
[----:B------:R-:W0:Y:S03]  /*00e0*/  LDCU.64 UR4, c[0x0][0x358] ;  /* 0x00006b00ff0477ac */ /* 0x000e260008000a00 */
[C---:B--2---:R-:W-:Y:S01]  /*00f0*/  IMAD.WIDE R4, R7.reuse, 0x4, R4 ;  /* 0x0000000407047825 */ /* 0x044fe200078e0204 */
[----:B------:R-:W-:-:S05]  /*0100*/  LEA R9, R7, R7, 0x1 ;  /* 0x0000000707097211 */ /* 0x000fca00078e08ff */
[----:B-1----:R-:W-:Y:S01]  /*0110*/  IMAD.WIDE R2, R9, 0x4, R2 ;  /* 0x0000000409027825 */ /* 0x002fe200078e0202 */
[----:B0-----:R-:W-:Y:S06]  /*0120*/  @!P0 BRA `(.L_x_3) ;  /* 0x0000000800208947 */ /* 0x001fec0003800000 */
[----:B------:R-:W0:Y:S01]  /*0130*/  LDC.64 R6, c[0x0][0x388] ;  /* 0x0000e200ff067b82 */ /* 0x000e220000000a00 */
[----:B------:R-:W-:Y:S02]  /*0140*/  LOP3.LUT R13, R8, 0x7ffffffc, RZ, 0xc0, !PT ;  /* 0x7ffffffc080d7812 */ /* 0x000fe400078ec0ff */
[----:B------:R-:W-:Y:S02]  /*0150*/  MOV R12, 0x47c35000 ;  /* 0x47c35000000c7802 */ /* 0x000fe40000000f00 */
[----:B------:R-:W-:-:S07]  /*0160*/  MOV R16, RZ ;  /* 0x000000ff00107202 */ /* 0x000fce0000000f00 */
.L_x_16:
[----:B------:R-:W-:Y:S01]  /*0170*/  LEA R19, R16, R16, 0x1 ;  /* 0x0000001010137211 */ /* 0x000fe200078e08ff */
[----:B------:R-:W2:Y:S04]  /*0180*/  LDG.E R17, desc[UR4][R2.64+0x4] ;  /* 0x0000040402117981 */ /* 0x000ea8000c1e1900 */
[----:B0-----:R-:W-:Y:S01]  /*0190*/  IMAD.WIDE.U32 R10, R19, 0x4, R6 ;  /* 0x00000004130a7825 */ /* 0x001fe200078e0006 */
[----:B------:R-:W3:Y:S04]  /*01a0*/  LDG.E R15, desc[UR4][R2.64] ;  /* 0x00000004020f7981 */ /* 0x000ee8000c1e1900 */
[----:B------:R-:W2:Y:S04]  /*01b0*/  LDG.E R8, desc[UR4][R10.64+0x4] ;  /* 0x000004040a087981 */ /* 0x000ea8000c1e1900 */
[----:B------:R-:W3:Y:S04]  /*01c0*/  LDG.E R0, desc[UR4][R10.64] ;  /* 0x000000040a007981 */ /* 0x000ee8000c1e1900 */
[----:B------:R-:W4:Y:S04]  /*01d0*/  LDG.E R14, desc[UR4][R2.64+0x8] ;  /* 0x00000804020e7981 */ /* 0x000f28000c1e1900 */
[----:B------:R-:W4:Y:S01]  /*01e0*/  LDG.E R21, desc[UR4][R10.64+0x8] ;  /* 0x000008040a157981 */ /* 0x000f22000c1e1900 */
[----:B------:R-:W-:Y:S01]  /*01f0*/  BSSY.RECONVERGENT B0, `(.L_x_4) ;  /* 0x0000014000007945 */ /* 0x000fe20003800200 */
[----:B--2---:R-:W-:Y:S01]  /*0200*/  FADD R8, R17, -R8 ;  /* 0x8000000811087221 */ /* 0x004fe20000000000 */
[----:B---3--:R-:W-:-:S03]  /*0210*/  FADD R0, R15, -R0 ;  /* 0x800000000f007221 */ /* 0x008fc60000000000 */
[----:B------:R-:W-:-:S04]  /*0220*/  FMUL R9, R8, R8 ;  /* 0x0000000808097220 */ /* 0x000fc80000400000 */
[----:B------:R-:W-:Y:S01]  /*0230*/  FFMA R9, R0, R0, R9 ;  /* 0x0000000000097223 */ /* 0x000fe20000000009 */
[----:B----4-:R-:W-:-:S04]  /*0240*/  FADD R8, R14, -R21 ;  /* 0x800000150e087221 */ /* 0x010fc80000000000 */
[----:B------:R-:W-:-:S05]  /*0250*/  FFMA R20, R8, R8, R9 ;  /* 0x0000000808147223 */ /* 0x000fca0000000009 */
[----:B------:R-:W-:Y:S01]  /*0260*/  IADD3 R0, PT, PT, R20, -0xd000000, RZ ;  /* 0xf300000014007810 */ /* 0x000fe20007ffe0ff */
[----:B------:R0:W1:Y:S03]  /*0270*/  MUFU.RSQ R21, R20 ;  /* 0x0000001400157308 */ /* 0x0000660000001400 */
[----:B------:R-:W-:-:S13]  /*0280*/  ISETP.GT.U32.AND P0, PT, R0, 0x727fffff, PT ;  /* 0x727fffff0000780c */ /* 0x000fda0003f04070 */
[----:B0-----:R-:W-:Y:S05]  /*0290*/  @!P0 BRA `(.L_x_5) ;  /* 0x0000000000148947 */ /* 0x001fea0003800000 */
[----:B------:R-:W-:Y:S02]  /*02a0*/  MOV R0, R20 ;  /* 0x0000001400007202 */ /* 0x000fe40000000f00 */
[----:B------:R-:W-:-:S07]  /*02b0*/  MOV R8, 0x2d0 ;  /* 0x000002d000087802 */ /* 0x000fce0000000f00 */
[----:B-1----:R-:W-:Y:S05]  /*02c0*/  CALL.REL.NOINC `($__internal_0_$__cuda_sm20_sqrt_rn_f32_slowpath) ;  /* 0x0000000c00647944 */ /* 0x002fea0003c00000 */
[----:B------:R-:W-:Y:S01]  /*02d0*/  MOV R9, R20 ;  /* 0x0000001400097202 */ /* 0x000fe20000000f00 */
[----:B------:R-:W-:Y:S06]  /*02e0*/  BRA `(.L_x_6) ;  /* 0x0000000000107947 */ /* 0x000fec0003800000 */
.L_x_5:
[----:B-1----:R-:W-:Y:S01]  /*02f0*/  FMUL.FTZ R9, R20, R21 ;  /* 0x0000001514097220 */ /* 0x002fe20000410000 */
[----:B------:R-:W-:-:S03]  /*0300*/  FMUL.FTZ R8, R21, 0.5 ;  /* 0x3f00000015087820 */ /* 0x000fc60000410000 */
[----:B------:R-:W-:-:S04]  /*0310*/  FFMA R0, -R9, R9, R20 ;  /* 0x0000000909007223 */ /* 0x000fc80000000114 */
[----:B------:R-:W-:-:S07]  /*0320*/  FFMA R9, R0, R8, R9 ;  /* 0x0000000800097223 */ /* 0x000fce0000000009 */
.L_x_6:
[----:B------:R-:W-:Y:S05]  /*0330*/  BSYNC.RECONVERGENT B0 ;  /* 0x0000000000007941 */ /* 0x000fea0003800200 */
.L_x_4:
[----:B------:R-:W-:-:S13]  /*0340*/  FSETP.GEU.AND P0, PT, R9, R12, PT ;  /* 0x0000000c0900720b */ /* 0x000fda0003f0e000 */
[----:B------:R0:W-:Y:S04]  /*0350*/  @!P0 STG.E desc[UR4][R4.64], R16 ;  /* 0x0000001004008986 */ /* 0x0001e8000c101904 */
[----:B------:R-:W2:Y:S04]  /*0360*/  @!P0 LDG.E R17, desc[UR4][R2.64+0x4] ;  /* 0x0000040402118981 */ /* 0x000ea8000c1e1900 */
[----:B------:R-:W2:Y:S04]  /*0370*/  LDG.E R8, desc[UR4][R10.64+0x10] ;  /* 0x000010040a087981 */ /* 0x000ea8000c1e1900 */
[----:B------:R-:W3:Y:S04]  /*0380*/  @!P0 LDG.E R15, desc[UR4][R2.64] ;  /* 0x00000004020f8981 */ /* 0x000ee8000c1e1900 */
[----:B------:R-:W3:Y:S04]  /*0390*/  LDG.E R0, desc[UR4][R10.64+0xc] ;  /* 0x00000c040a007981 */ /* 0x000ee8000c1e1900 */
[----:B------:R-:W4:Y:S04]  /*03a0*/  LDG.E R23, desc[UR4][R10.64+0x14] ;  /* 0x000014040a177981 */ /* 0x000f28000c1e1900 */
[----:B------:R-:W4:Y:S01]  /*03b0*/  @!P0 LDG.E R14, desc[UR4][R2.64+0x8] ;  /* 0x00000804020e8981 */ /* 0x000f22000c1e1900 */
[----:B------:R-:W-:Y:S01]  /*03c0*/  BSSY.RECONVERGENT B0, `(.L_x_7) ;  /* 0x0000015000007945 */ /* 0x000fe20003800200 */
[----:B------:R-:W-:Y:S01]  /*03d0*/  @!P0 MOV R12, R9 ;  /* 0x00000009000c8202 */ /* 0x000fe20000000f00 */
[----:B--2---:R-:W-:-:S04]  /*03e0*/  FADD R8, R17, -R8 ;  /* 0x8000000811087221 */ /* 0x004fc80000000000 */
[----:B------:R-:W-:Y:S01]  /*03f0*/  FMUL R21, R8, R8 ;  /* 0x0000000808157220 */ /* 0x000fe20000400000 */
[----:B---3--:R-:W-:-:S04]  /*0400*/  FADD R0, R15, -R0 ;  /* 0x800000000f007221 */ /* 0x008fc80000000000 */
[----:B------:R-:W-:Y:S01]  /*0410*/  FFMA R21, R0, R0, R21 ;  /* 0x0000000000157223 */ /* 0x000fe20000000015 */
[----:B----4-:R-:W-:-:S04]  /*0420*/  FADD R8, R14, -R23 ;  /* 0x800000170e087221 */ /* 0x010fc80000000000 */
[----:B------:R-:W-:-:S04]  /*0430*/  FFMA R20, R8, R8, R21 ;  /* 0x0000000808147223 */ /* 0x000fc80000000015 */
[----:B------:R0:W1:Y:S01]  /*0440*/  MUFU.RSQ R21, R20 ;  /* 0x0000001400157308 */ /* 0x0000620000001400 */
[----:B------:R-:W-:-:S04]  /*0450*/  IADD3 R0, PT, PT, R20, -0xd000000, RZ ;  /* 0xf300000014007810 */ /* 0x000fc80007ffe0ff */
[----:B------:R-:W-:-:S13]  /*0460*/  ISETP.GT.U32.AND P1, PT, R0, 0x727fffff, PT ;  /* 0x727fffff0000780c */ /* 0x000fda0003f24070 */
[----:B01----:R-:W-:Y:S05]  /*0470*/  @!P1 BRA `(.L_x_8) ;  /* 0x0000000000149947 */ /* 0x003fea0003800000 */
[----:B------:R-:W-:Y:S02]  /*0480*/  MOV R0, R20 ;  /* 0x0000001400007202 */ /* 0x000fe40000000f00 */
[----:B------:R-:W-:-:S07]  /*0490*/  MOV R8, 0x4b0 ;  /* 0x000004b000087802 */ /* 0x000fce0000000f00 */
[----:B------:R-:W-:Y:S05]  /*04a0*/  CALL.REL.NOINC `($__internal_0_$__cuda_sm20_sqrt_rn_f32_slowpath) ;  /* 0x0000000800ec7944 */ /* 0x000fea0003c00000 */
[----:B------:R-:W-:Y:S01]  /*04b0*/  MOV R11, R20 ;  /* 0x00000014000b7202 */ /* 0x000fe20000000f00 */
[----:B------:R-:W-:Y:S06]  /*04c0*/  BRA `(.L_x_9) ;  /* 0x0000000000107947 */ /* 0x000fec0003800000 */
.L_x_8:
[----:B------:R-:W-:Y:S01]  /*04d0*/  FMUL.FTZ R11, R20, R21 ;  /* 0x00000015140b7220 */ /* 0x000fe20000410000 */
[----:B------:R-:W-:-:S03]  /*04e0*/  FMUL.FTZ R8, R21, 0.5 ;  /* 0x3f00000015087820 */ /* 0x000fc60000410000 */
[----:B------:R-:W-:-:S04]  /*04f0*/  FFMA R0, -R11, R11, R20 ;  /* 0x0000000b0b007223 */ /* 0x000fc80000000114 */
[----:B------:R-:W-:-:S07]  /*0500*/  FFMA R11, R0, R8, R11 ;  /* 0x00000008000b7223 */ /* 0x000fce000000000b */
.L_x_9:
[----:B------:R-:W-:Y:S05]  /*0510*/  BSYNC.RECONVERGENT B0 ;  /* 0x0000000000007941 */ /* 0x000fea0003800200 */
.L_x_7:
[----:B------:R-:W-:Y:S02]  /*0520*/  FSETP.GEU.AND P0, PT, R11, R12, PT ;  /* 0x0000000c0b00720b */ /* 0x000fe40003f0e000 */
[----:B------:R-:W-:-:S05]  /*0530*/  IADD3 R9, PT, PT, R19, 0x6, RZ ;  /* 0x0000000613097810 */ /* 0x000fca0007ffe0ff */
[----:B------:R-:W-:-:S06]  /*0540*/  IMAD.WIDE.U32 R8, R9, 0x4, R6 ;  /* 0x0000000409087825 */ /* 0x000fcc00078e0006 */
[----:B------:R-:W-:-:S05]  /*0550*/  @!P0 IADD3 R21, PT, PT, R16, 0x1, RZ ;  /* 0x0000000110158810 */ /* 0x000fca0007ffe0ff */
        /* <DEDUP_REMOVED lines=15> */
[----:B0-----:R0:W1:Y:S01]  /*0650*/  MUFU.RSQ R21, R10 ;  /* 0x0000000a00157308 */ /* 0x0010620000001400 */
        /* <DEDUP_REMOVED lines=8> */
.L_x_11:
[----:B------:R-:W-:Y:S01]  /*06e0*/  FMUL.FTZ R11, R10, R21 ;  /* 0x000000150a0b7220 */ /* 0x000fe20000410000 */
[----:B------:R-:W-:-:S03]  /*06f0*/  FMUL.FTZ R8, R21, 0.5 ;  /* 0x3f00000015087820 */ /* 0x000fc60000410000 */
[----:B------:R-:W-:-:S04]  /*0700*/  FFMA R0, -R11, R11, R10 ;  /* 0x0000000b0b007223 */ /* 0x000fc8000000010a */
[----:B------:R-:W-:-:S07]  /*0710*/  FFMA R11, R0, R8, R11 ;  /* 0x00000008000b7223 */ /* 0x000fce000000000b */
.L_x_12:
[----:B------:R-:W-:Y:S05]  /*0720*/  BSYNC.RECONVERGENT B0 ;  /* 0x0000000000007941 */ /* 0x000fea0003800200 */
.L_x_10:
        /* <DEDUP_REMOVED lines=13> */
[----:B--2---:R-:W-:Y:S01]  /*0800*/  FADD R10, -R10, R17 ;  /* 0x000000110a0a7221 */ /* 0x004fe20000000100 */
[----:B---3--:R-:W-:-:S03]  /*0810*/  FADD R0, -R0, R15 ;  /* 0x0000000f00007221 */ /* 0x008fc60000000100 */
[----:B------:R-:W-:-:S04]  /*0820*/  FMUL R15, R10, R10 ;  /* 0x0000000a0a0f7220 */ /* 0x000fc80000400000 */
[----:B------:R-:W-:Y:S01]  /*0830*/  FFMA R15, R0, R0, R15 ;  /* 0x00000000000f7223 */ /* 0x000fe2000000000f */
[----:B----4-:R-:W-:-:S04]  /*0840*/  FADD R14, -R21, R14 ;  /* 0x0000000e150e7221 */ /* 0x010fc80000000100 */
        /* <DEDUP_REMOVED lines=10> */
.L_x_14:
[----:B------:R-:W-:Y:S01]  /*08f0*/  FMUL.FTZ R9, R14, R15 ;  /* 0x0000000f0e097220 */ /* 0x000fe20000410000 */
[----:B------:R-:W-:-:S03]  /*0900*/  FMUL.FTZ R8, R15, 0.5 ;  /* 0x3f0000000f087820 */ /* 0x000fc60000410000 */
[----:B------:R-:W-:-:S04]  /*0910*/  FFMA R0, -R9, R9, R14 ;  /* 0x0000000909007223 */ /* 0x000fc8000000010e */
[----:B------:R-:W-:-:S07]  /*0920*/  FFMA R9, R0, R8, R9 ;  /* 0x0000000800097223 */ /* 0x000fce0000000009 */
.L_x_15:
[----:B------:R-:W-:Y:S05]  /*0930*/  BSYNC.RECONVERGENT B0 ;  /* 0x0000000000007941 */ /* 0x000fea0003800200 */
.L_x_13:
[----:B------:R-:W-:-:S13]  /*0940*/  FSETP.GEU.AND P0, PT, R9, R12, PT ;  /* 0x0000000c0900720b */ /* 0x000fda0003f0e000 */
[C---:B------:R-:W-:Y:S02]  /*0950*/  @!P0 IADD3 R11, PT, PT, R16.reuse, 0x3, RZ ;  /* 0x00000003100b8810 */ /* 0x040fe40007ffe0ff */
[----:B------:R-:W-:Y:S02]  /*0960*/  IADD3 R16, PT, PT, R16, 0x4, RZ ;  /* 0x0000000410107810 */ /* 0x000fe40007ffe0ff */
[----:B------:R-:W-:Y:S01]  /*0970*/  @!P0 MOV R12, R9 ;  /* 0x00000009000c8202 */ /* 0x000fe20000000f00 */
[----:B------:R1:W-:Y:S01]  /*0980*/  @!P0 STG.E desc[UR4][R4.64], R11 ;  /* 0x0000000b04008986 */ /* 0x0003e2000c101904 */
[----:B------:R-:W-:-:S13]  /*0990*/  ISETP.NE.AND P1, PT, R16, R13, PT ;  /* 0x0000000d1000720c */ /* 0x000fda0003f25270 */
[----:B-1----:R-:W-:Y:S05]  /*09a0*/  @P1 BRA `(.L_x_16) ;  /* 0xfffffff400f01947 */ /* 0x002fea000383ffff */
.L_x_3:
[----:B------:R-:W-:-:S13]  /*09b0*/  ISETP.NE.AND P0, PT, R18, RZ, PT ;  /* 0x000000ff1200720c */ /* 0x000fda0003f05270 */
[----:B------:R-:W-:Y:S05]  /*09c0*/  @!P0 EXIT ;  /* 0x000000000000894d */ /* 0x000fea0003800000 */
[----:B------:R-:W-:-:S13]  /*09d0*/  ISETP.NE.AND P0, PT, R18, 0x1, PT ;  /* 0x000000011200780c */ /* 0x000fda0003f05270 */
[----:B------:R-:W-:Y:S05]  /*09e0*/  @!P0 BRA `(.L_x_17) ;  /* 0x0000000400048947 */ /* 0x000fea0003800000 */
[----:B------:R-:W0:Y:S01]  /*09f0*/  LDC.64 R6, c[0x0][0x388] ;  /* 0x0000e200ff067b82 */ /* 0x000e220000000a00 */
[----:B------:R-:W-:Y:S01]  /*0a00*/  LEA R9, R13, R13, 0x1 ;  /* 0x0000000d0d097211 */ /* 0x000fe200078e08ff */
[----:B------:R-:W2:Y:S04]  /*0a10*/  LDG.E R14, desc[UR4][R2.64+0x4] ;  /* 0x00000404020e7981 */ /* 0x000ea8000c1e1900 */
[----:B------:R-:W3:Y:S04]  /*0a20*/  LDG.E R11, desc[UR4][R2.64] ;  /* 0x00000004020b7981 */ /* 0x000ee8000c1e1900 */
[----:B------:R-:W4:Y:S01]  /*0a30*/  LDG.E R10, desc[UR4][R2.64+0x8] ;  /* 0x00000804020a7981 */ /* 0x000f22000c1e1900 */
[----:B0-----:R-:W-:-:S05]  /*0a40*/  IMAD.WIDE.U32 R6, R9, 0x4, R6 ;  /* 0x0000000409067825 */ /* 0x001fca00078e0006 */
[----:B------:R-:W2:Y:S04]  /*0a50*/  LDG.E R9, desc[UR4][R6.64+0x4] ;  /* 0x0000040406097981 */ /* 0x000ea8000c1e1900 */
[----:B------:R-:W3:Y:S04]  /*0a60*/  LDG.E R0, desc[UR4][R6.64] ;  /* 0x0000000406007981 */ /* 0x000ee8000c1e1900 */
[----:B------:R-:W4:Y:S01]  /*0a70*/  LDG.E R15, desc[UR4][R6.64+0x8] ;  /* 0x00000804060f7981 */ /* 0x000f22000c1e1900 */
[----:B------:R-:W-:Y:S01]  /*0a80*/  BSSY.RECONVERGENT B0, `(.L_x_18) ;  /* 0x0000014000007945 */ /* 0x000fe20003800200 */
[----:B--2---:R-:W-:Y:S01]  /*0a90*/  FADD R9, R14, -R9 ;  /* 0x800000090e097221 */ /* 0x004fe20000000000 */
[----:B---3--:R-:W-:-:S03]  /*0aa0*/  FADD R0, R11, -R0 ;  /* 0x800000000b007221 */ /* 0x008fc60000000000 */
[----:B------:R-:W-:Y:S01]  /*0ab0*/  FMUL R9, R9, R9 ;  /* 0x0000000909097220 */ /* 0x000fe20000400000 */
[----:B----4-:R-:W-:-:S03]  /*0ac0*/  FADD R8, R10, -R15 ;  /* 0x8000000f0a087221 */ /* 0x010fc60000000000 */
[----:B------:R-:W-:-:S04]  /*0ad0*/  FFMA R9, R0, R0, R9 ;  /* 0x0000000000097223 */ /* 0x000fc80000000009 */
        /* <DEDUP_REMOVED lines=10> */
.L_x_19:
[----:B-1----:R-:W-:Y:S01]  /*0b80*/  FMUL.FTZ R9, R16, R15 ;  /* 0x0000000f10097220 */ /* 0x002fe20000410000 */
[----:B------:R-:W-:-:S03]  /*0b90*/  FMUL.FTZ R8, R15, 0.5 ;  /* 0x3f0000000f087820 */ /* 0x000fc60000410000 */
[----:B------:R-:W-:-:S04]  /*0ba0*/  FFMA R0, -R9, R9, R16 ;  /* 0x0000000909007223 */ /* 0x000fc80000000110 */
[----:B------:R-:W-:-:S07]  /*0bb0*/  FFMA R9, R0, R8, R9 ;  /* 0x0000000800097223 */ /* 0x000fce0000000009 */
.L_x_20:
[----:B------:R-:W-:Y:S05]  /*0bc0*/  BSYNC.RECONVERGENT B0 ;  /* 0x0000000000007941 */ /* 0x000fea0003800200 */
.L_x_18:
        /* <DEDUP_REMOVED lines=10> */
[----:B--2---:R-:W-:-:S04]  /*0c70*/  FADD R15, -R15, R14 ;  /* 0x0000000e0f0f7221 */ /* 0x004fc80000000100 */
[----:B------:R-:W-:Y:S01]  /*0c80*/  FMUL R15, R15, R15 ;  /* 0x0000000f0f0f7220 */ /* 0x000fe20000400000 */
[----:B---3--:R-:W-:-:S04]  /*0c90*/  FADD R0, -R0, R11 ;  /* 0x0000000b00007221 */ /* 0x008fc80000000100 */
        /* <DEDUP_REMOVED lines=12> */
.L_x_22:
[----:B------:R-:W-:Y:S01]  /*0d60*/  FMUL.FTZ R7, R10, R11 ;  /* 0x0000000b0a077220 */ /* 0x000fe20000410000 */
[----:B------:R-:W-:-:S03]  /*0d70*/  FMUL.FTZ R6, R11, 0.5 ;  /* 0x3f0000000b067820 */ /* 0x000fc60000410000 */
[----:B------:R-:W-:-:S04]  /*0d80*/  FFMA R0, -R7, R7, R10 ;  /* 0x0000000707007223 */ /* 0x000fc8000000010a */
[----:B------:R-:W-:-:S07]  /*0d90*/  FFMA R7, R0, R6, R7 ;  /* 0x0000000600077223 */ /* 0x000fce0000000007 */
.L_x_23:
[----:B------:R-:W-:Y:S05]  /*0da0*/  BSYNC.RECONVERGENT B0 ;  /* 0x0000000000007941 */ /* 0x000fea0003800200 */
.L_x_21:
[----:B------:R-:W-:-:S13]  /*0db0*/  FSETP.GEU.AND P0, PT, R7, R12, PT ;  /* 0x0000000c0700720b */ /* 0x000fda0003f0e000 */
[C---:B------:R-:W-:Y:S02]  /*0dc0*/  @!P0 IADD3 R9, PT, PT, R13.reuse, 0x1, RZ ;  /* 0x000000010d098810 */ /* 0x040fe40007ffe0ff */
[----:B------:R-:W-:Y:S02]  /*0dd0*/  @!P0 MOV R12, R7 ;  /* 0x00000007000c8202 */ /* 0x000fe40000000f00 */
[----:B------:R-:W-:Y:S01]  /*0de0*/  IADD3 R13, PT, PT, R13, 0x2, RZ ;  /* 0x000000020d0d7810 */ /* 0x000fe20007ffe0ff */
[----:B------:R0:W-:Y:S06]  /*0df0*/  @!P0 STG.E desc[UR4][R4.64], R9 ;  /* 0x0000000904008986 */ /* 0x0001ec000c101904 */
.L_x_17:
[----:B------:R-:W1:Y:S02]  /*0e00*/  LDC R0, c[0x0][0x390] ;  /* 0x0000e400ff007b82 */ /* 0x000e640000000800 */
[----:B-1----:R-:W-:-:S04]  /*0e10*/  LOP3.LUT R0, R0, 0x1, RZ, 0xc0, !PT ;  /* 0x0000000100007812 */ /* 0x002fc800078ec0ff */
[----:B------:R-:W-:-:S13]  /*0e20*/  ISETP.NE.U32.AND P0, PT, R0, 0x1, PT ;  /* 0x000000010000780c */ /* 0x000fda0003f05070 */
[----:B------:R-:W-:Y:S05]  /*0e30*/  @P0 EXIT ;  /* 0x000000000000094d */ /* 0x000fea0003800000 */
[----:B------:R-:W1:Y:S01]  /*0e40*/  LDC.64 R6, c[0x0][0x388] ;  /* 0x0000e200ff067b82 */ /* 0x000e620000000a00 */
[----:B0-----:R-:W-:Y:S01]  /*0e50*/  LEA R9, R13, R13, 0x1 ;  /* 0x0000000d0d097211 */ /* 0x001fe200078e08ff */
[----:B------:R-:W2:Y:S04]  /*0e60*/  LDG.E R8, desc[UR4][R2.64+0x4] ;  /* 0x0000040402087981 */ /* 0x000ea8000c1e1900 */
[----:B------:R-:W3:Y:S04]  /*0e70*/  LDG.E R0, desc[UR4][R2.64] ;  /* 0x0000000402007981 */ /* 0x000ee8000c1e1900 */
[----:B------:R-:W4:Y:S01]  /*0e80*/  LDG.E R10, desc[UR4][R2.64+0x8] ;  /* 0x00000804020a7981 */ /* 0x000f22000c1e1900 */
[----:B-1----:R-:W-:-:S05]  /*0e90*/  IMAD.WIDE.U32 R6, R9, 0x4, R6 ;  /* 0x0000000409067825 */ /* 0x002fca00078e0006 */
        /* <DEDUP_REMOVED lines=19> */
.L_x_25:
[----:B-1----:R-:W-:Y:S01]  /*0fd0*/  FMUL.FTZ R3, R10, R9 ;  /* 0x000000090a037220 */ /* 0x002fe20000410000 */
[----:B------:R-:W-:-:S03]  /*0fe0*/  FMUL.FTZ R2, R9, 0.5 ;  /* 0x3f00000009027820 */ /* 0x000fc60000410000 */
[----:B------:R-:W-:-:S04]  /*0ff0*/  FFMA R0, -R3, R3, R10 ;  /* 0x0000000303007223 */ /* 0x000fc8000000010a */
[----:B------:R-:W-:-:S07]  /*1000*/  FFMA R3, R0, R2, R3 ;  /* 0x0000000200037223 */ /* 0x000fce0000000003 */
.L_x_26:
[----:B------:R-:W-:Y:S05]  /*1010*/  BSYNC.RECONVERGENT B0 ;  /* 0x0000000000007941 */ /* 0x000fea0003800200 */
.L_x_24:
[----:B------:R-:W-:-:S13]  /*1020*/  FSETP.GEU.AND P0, PT, R3, R12, PT ;  /* 0x0000000c0300720b */ /* 0x000fda0003f0e000 */
[----:B------:R-:W-:Y:S05]  /*1030*/  @P0 EXIT ;  /* 0x000000000000094d */ /* 0x000fea0003800000 */
[----:B------:R-:W-:Y:S01]  /*1040*/  STG.E desc[UR4][R4.64], R13 ;  /* 0x0000000d04007986 */ /* 0x000fe2000c101904 */
[----:B------:R-:W-:Y:S05]  /*1050*/  EXIT ;  /* 0x000000000000794d */ /* 0x000fea0003800000 */
        .weak           $__internal_0_$__cuda_sm20_sqrt_rn_f32_slowpath
        .type           $__internal_0_$__cuda_sm20_sqrt_rn_f32_slowpath,@function
        .size           $__internal_0_$__cuda_sm20_sqrt_rn_f32_slowpath,(.L_x_29 - $__internal_0_$__cuda_sm20_sqrt_rn_f32_slowpath)
$__internal_0_$__cuda_sm20_sqrt_rn_f32_slowpath:
[----:B------:R-:W-:-:S13]  /*1060*/  LOP3.LUT P0, RZ, R0, 0x7fffffff, RZ, 0xc0, !PT ;  /* 0x7fffffff00ff7812 */ /* 0x000fda000780c0ff */
[----:B------:R-:W-:Y:S01]  /*1070*/  @!P0 MOV R20, R0 ;  /* 0x0000000000148202 */ /* 0x000fe20000000f00 */
[----:B------:R-:W-:Y:S06]  /*1080*/  @!P0 BRA `(.L_x_27) ;  /* 0x0000000000408947 */ /* 0x000fec0003800000 */
[----:B------:R-:W-:-:S13]  /*1090*/  FSETP.GEU.FTZ.AND P0, PT, R0, RZ, PT ;  /* 0x000000ff0000720b */ /* 0x000fda0003f1e000 */
[----:B------:R-:W-:Y:S01]  /*10a0*/  @!P0 MOV R20, 0x7fffffff ;  /* 0x7fffffff00148802 */ /* 0x000fe20000000f00 */
[----:B------:R-:W-:Y:S06]  /*10b0*/  @!P0 BRA `(.L_x_27) ;  /* 0x0000000000348947 */ /* 0x000fec0003800000 */
[----:B------:R-:W-:-:S13]  /*10c0*/  FSETP.GTU.FTZ.AND P0, PT, |R0|, +INF , PT ;  /* 0x7f8000000000780b */ /* 0x000fda0003f1c200 */
[----:B------:R-:W-:Y:S01]  /*10d0*/  @P0 FADD.FTZ R20, R0, 1 ;  /* 0x3f80000000140421 */ /* 0x000fe20000010000 */
[----:B------:R-:W-:Y:S06]  /*10e0*/  @P0 BRA `(.L_x_27) ;  /* 0x0000000000280947 */ /* 0x000fec0003800000 */
[----:B------:R-:W-:-:S13]  /*10f0*/  FSETP.NEU.FTZ.AND P0, PT, |R0|, +INF , PT ;  /* 0x7f8000000000780b */ /* 0x000fda0003f1d200 */
[----:B------:R-:W-:-:S04]  /*1100*/  @P0 FFMA R22, R0, 1.84467440737095516160e+19, RZ ;  /* 0x5f80000000160823 */ /* 0x000fc800000000ff */
[----:B------:R-:W0:Y:S02]  /*1110*/  @P0 MUFU.RSQ R21, R22 ;  /* 0x0000001600150308 */ /* 0x000e240000001400 */
[----:B0-----:R-:W-:Y:S01]  /*1120*/  @P0 FMUL.FTZ R9, R22, R21 ;  /* 0x0000001516090220 */ /* 0x001fe20000410000 */
[----:B------:R-:W-:-:S03]  /*1130*/  @P0 FMUL.FTZ R21, R21, 0.5 ;  /* 0x3f00000015150820 */ /* 0x000fc60000410000 */
[----:B------:R-:W-:-:S04]  /*1140*/  @P0 FADD.FTZ R20, -R9, -RZ ;  /* 0x800000ff09140221 */ /* 0x000fc80000010100 */
[----:B------:R-:W-:Y:S01]  /*1150*/  @P0 FFMA R24, R9, R20, R22 ;  /* 0x0000001409180223 */ /* 0x000fe20000000016 */
[----:B------:R-:W-:-:S03]  /*1160*/  @!P0 MOV R20, R0 ;  /* 0x0000000000148202 */ /* 0x000fc60000000f00 */
[----:B------:R-:W-:-:S04]  /*1170*/  @P0 FFMA R21, R24, R21, R9 ;  /* 0x0000001518150223 */ /* 0x000fc80000000009 */
[----:B------:R-:W-:-:S07]  /*1180*/  @P0 FMUL.FTZ R20, R21, 2.3283064365386962891e-10 ;  /* 0x2f80000015140820 */ /* 0x000fce0000410000 */
.L_x_27:
[----:B------:R-:W-:-:S04]  /*1190*/  HFMA2 R9, -RZ, RZ, 0, 0 ;  /* 0x00000000ff097431 */ /* 0x000fc800000001ff */
[----:B------:R-:W-:Y:S05]  /*11a0*/  RET.REL.NODEC R8 `(_Z8MatchingPfS_iPi) ;  /* 0xffffffec08947950 */ /* 0x000fea0003c3ffff */
.L_x_28:
        /* <DEDUP_REMOVED lines=13> */
.L_x_29:


//--------------------- .nv.shared.reserved.0     --------------------------
	.section	.nv.shared.reserved.0,"aw",@nobits
	.weak		__nv_reservedSMEM_offset_0_alias
	.size		__nv_reservedSMEM_offset_0_alias, 0, 64
	.other		__nv_reservedSMEM_offset_0_alias,@"STO_CUDA_RESERVED_SHARED STV_DEFAULT"
__nv_reservedSMEM_offset_0_alias:
	.zero		0
	.zero		64


//--------------------- .nv.constant0._Z3RyTPfS_S_S_ --------------------------
	.section	.nv.constant0._Z3RyTPfS_S_S_,"a",@progbits
	.sectionflags	@""
	.align	4
.nv.constant0._Z3RyTPfS_S_S_:
	.zero		928


//--------------------- .nv.constant0._Z9deviationPfS_S_S_S_S_ --------------------------
	.section	.nv.constant0._Z9deviationPfS_S_S_S_S_,"a",@progbits
	.sectionflags	@""
	.align	4
.nv.constant0._Z9deviationPfS_S_S_S_S_:
	.zero		944


//--------------------- .nv.constant0._Z7Q_indexPfPiS_ --------------------------
	.section	.nv.constant0._Z7Q_indexPfPiS_,"a",@progbits
	.sectionflags	@""
	.align	4
.nv.constant0._Z7Q_indexPfPiS_:
	.zero		920


//--------------------- .nv.constant0._Z8MatchingPfS_iPi --------------------------
	.section	.nv.constant0._Z8MatchingPfS_iPi,"a",@progbits
	.sectionflags	@""
	.align	4
.nv.constant0._Z8MatchingPfS_iPi:
	.zero		928


//--------------------- SYMBOLS --------------------------

	.type		.nv.reservedSmem.offset0,@object
	.size		.nv.reservedSmem.offset0,0x4
